	.headerflags	@"EF_CUDA_TEXMODE_UNIFIED EF_CUDA_64BIT_ADDRESS EF_CUDA_SM86 EF_CUDA_VIRTUAL_SM(EF_CUDA_SM86)"
	.elftype	@"ET_EXEC"


//--------------------- .nv.info                  --------------------------
	.section	.nv.info,"",@"SHT_CUDA_INFO"
	.align	4


	//----- nvinfo : EIATTR_REGCOUNT
	.align		4
        /*0000*/ 	.byte	0x04, 0x2f
        /*0002*/ 	.short	(.L_2 - .L_1)
	.align		4
.L_1:
        /*0004*/ 	.word	index@(triton_red_fused__to_copy_add_amax_amin_clamp_mul_native_layer_norm_reciprocal_10)
        /*0008*/ 	.word	0x00000028


	//----- nvinfo : EIATTR_MIN_STACK_SIZE
	.align		4
.L_2:
        /*000c*/ 	.byte	0x04, 0x12
        /*000e*/ 	.short	(.L_4 - .L_3)
	.align		4
.L_3:
        /*0010*/ 	.word	index@(triton_red_fused__to_copy_add_amax_amin_clamp_mul_native_layer_norm_reciprocal_10)
        /*0014*/ 	.word	0x00000000


	//----- nvinfo : EIATTR_FRAME_SIZE
	.align		4
.L_4:
        /*0018*/ 	.byte	0x04, 0x11
        /*001a*/ 	.short	(.L_6 - .L_5)
	.align		4
.L_5:
        /*001c*/ 	.word	index@(triton_red_fused__to_copy_add_amax_amin_clamp_mul_native_layer_norm_reciprocal_10)
        /*0020*/ 	.word	0x00000000


	//----- nvinfo : EIATTR_MIN_STACK_SIZE
	.align		4
.L_6:
        /*0024*/ 	.byte	0x04, 0x12
        /*0026*/ 	.short	(.L_8 - .L_7)
	.align		4
.L_7:
        /*0028*/ 	.word	index@(triton_red_fused__to_copy_add_amax_amin_clamp_mul_native_layer_norm_reciprocal_10)
        /*002c*/ 	.word	0x00000000
.L_8:


//--------------------- .nv.info.triton_red_fused__to_copy_add_amax_amin_clamp_mul_native_layer_norm_reciprocal_10 --------------------------
	.section	.nv.info.triton_red_fused__to_copy_add_amax_amin_clamp_mul_native_layer_norm_reciprocal_10,"",@"SHT_CUDA_INFO"
	.sectionflags	@""
	.align	4


	//----- nvinfo : EIATTR_CUDA_API_VERSION
	.align		4
        /*0000*/ 	.byte	0x04, 0x37
        /*0002*/ 	.short	(.L_10 - .L_9)
.L_9:
        /*0004*/ 	.word	0x0000007c


	//----- nvinfo : EIATTR_SW2861232_WAR
	.align		4
.L_10:
        /*0008*/ 	.byte	0x01, 0x35
	.zero		2


	//----- nvinfo : EIATTR_PARAM_CBANK
	.align		4
        /*000c*/ 	.byte	0x04, 0x0a
        /*000e*/ 	.short	(.L_12 - .L_11)
	.align		4
.L_11:
        /*0010*/ 	.word	index@(.nv.constant0.triton_red_fused__to_copy_add_amax_amin_clamp_mul_native_layer_norm_reciprocal_10)
        /*0014*/ 	.short	0x0160
        /*0016*/ 	.short	0x0078


	//----- nvinfo : EIATTR_CBANK_PARAM_SIZE
	.align		4
.L_12:
        /*0018*/ 	.byte	0x03, 0x19
        /*001a*/ 	.short	0x0078


	//----- nvinfo : EIATTR_KPARAM_INFO
	.align		4
        /*001c*/ 	.byte	0x04, 0x17
        /*001e*/ 	.short	(.L_14 - .L_13)
.L_13:
        /*0020*/ 	.word	0x00000000
        /*0024*/ 	.short	0x000f
        /*0026*/ 	.short	0x0070
        /*0028*/ 	.byte	0x00, 0xf4, 0x21, 0x00


	//----- nvinfo : EIATTR_KPARAM_INFO
	.align		4
.L_14:
        /*002c*/ 	.byte	0x04, 0x17
        /*002e*/ 	.short	(.L_16 - .L_15)
.L_15:
        /*0030*/ 	.word	0x00000000
        /*0034*/ 	.short	0x000e
        /*0036*/ 	.short	0x006c
        /*0038*/ 	.byte	0x00, 0xf0, 0x11, 0x00


	//----- nvinfo : EIATTR_KPARAM_INFO
	.align		4
.L_16:
        /*003c*/ 	.byte	0x04, 0x17
        /*003e*/ 	.short	(.L_18 - .L_17)
.L_17:
        /*0040*/ 	.word	0x00000000
        /*0044*/ 	.short	0x000d
        /*0046*/ 	.short	0x0068
        /*0048*/ 	.byte	0x00, 0xf0, 0x11, 0x00


	//----- nvinfo : EIATTR_KPARAM_INFO
	.align		4
.L_18:
        /*004c*/ 	.byte	0x04, 0x17
        /*004e*/ 	.short	(.L_20 - .L_19)
.L_19:
        /*0050*/ 	.word	0x00000000
        /*0054*/ 	.short	0x000c
        /*0056*/ 	.short	0x0060
        /*0058*/ 	.byte	0x00, 0xf4, 0x21, 0x00


	//----- nvinfo : EIATTR_KPARAM_INFO
	.align		4
.L_20:
        /*005c*/ 	.byte	0x04, 0x17
        /*005e*/ 	.short	(.L_22 - .L_21)
.L_21:
        /*0060*/ 	.word	0x00000000
        /*0064*/ 	.short	0x000b
        /*0066*/ 	.short	0x0058
        /*0068*/ 	.byte	0x00, 0xf4, 0x21, 0x00


	//----- nvinfo : EIATTR_KPARAM_INFO
	.align		4
.L_22:
        /*006c*/ 	.byte	0x04, 0x17
        /*006e*/ 	.short	(.L_24 - .L_23)
.L_23:
        /*0070*/ 	.word	0x00000000
        /*0074*/ 	.short	0x000a
        /*0076*/ 	.short	0x0050
        /*0078*/ 	.byte	0x00, 0xf4, 0x21, 0x00


	//----- nvinfo : EIATTR_KPARAM_INFO
	.align		4
.L_24:
        /*007c*/ 	.byte	0x04, 0x17
        /*007e*/ 	.short	(.L_26 - .L_25)
.L_25:
        /*0080*/ 	.word	0x00000000
        /*0084*/ 	.short	0x0009
        /*0086*/ 	.short	0x0048
        /*0088*/ 	.byte	0x00, 0xf4, 0x21, 0x00


	//----- nvinfo : EIATTR_KPARAM_INFO
	.align		4
.L_26:
        /*008c*/ 	.byte	0x04, 0x17
        /*008e*/ 	.short	(.L_28 - .L_27)
.L_27:
        /*0090*/ 	.word	0x00000000
        /*0094*/ 	.short	0x0008
        /*0096*/ 	.short	0x0040
        /*0098*/ 	.byte	0x00, 0xf4, 0x21, 0x00


	//----- nvinfo : EIATTR_KPARAM_INFO
	.align		4
.L_28:
        /*009c*/ 	.byte	0x04, 0x17
        /*009e*/ 	.short	(.L_30 - .L_29)
.L_29:
        /*00a0*/ 	.word	0x00000000
        /*00a4*/ 	.short	0x0007
        /*00a6*/ 	.short	0x0038
        /*00a8*/ 	.byte	0x00, 0xf4, 0x21, 0x00


	//----- nvinfo : EIATTR_KPARAM_INFO
	.align		4
.L_30:
        /*00ac*/ 	.byte	0x04, 0x17
        /*00ae*/ 	.short	(.L_32 - .L_31)
.L_31:
        /*00b0*/ 	.word	0x00000000
        /*00b4*/ 	.short	0x0006
        /*00b6*/ 	.short	0x0030
        /*00b8*/ 	.byte	0x00, 0xf4, 0x21, 0x00


	//----- nvinfo : EIATTR_KPARAM_INFO
	.align		4
.L_32:
        /*00bc*/ 	.byte	0x04, 0x17
        /*00be*/ 	.short	(.L_34 - .L_33)
.L_33:
        /*00c0*/ 	.word	0x00000000
        /*00c4*/ 	.short	0x0005
        /*00c6*/ 	.short	0x0028
        /*00c8*/ 	.byte	0x00, 0xf4, 0x21, 0x00


	//----- nvinfo : EIATTR_KPARAM_INFO
	.align		4
.L_34:
        /*00cc*/ 	.byte	0x04, 0x17
        /*00ce*/ 	.short	(.L_36 - .L_35)
.L_35:
        /*00d0*/ 	.word	0x00000000
        /*00d4*/ 	.short	0x0004
        /*00d6*/ 	.short	0x0020
        /*00d8*/ 	.byte	0x00, 0xf4, 0x21, 0x00


	//----- nvinfo : EIATTR_KPARAM_INFO
	.align		4
.L_36:
        /*00dc*/ 	.byte	0x04, 0x17
        /*00de*/ 	.short	(.L_38 - .L_37)
.L_37:
        /*00e0*/ 	.word	0x00000000
        /*00e4*/ 	.short	0x0003
        /*00e6*/ 	.short	0x0018
        /*00e8*/ 	.byte	0x00, 0xf4, 0x21, 0x00


	//----- nvinfo : EIATTR_KPARAM_INFO
	.align		4
.L_38:
        /*00ec*/ 	.byte	0x04, 0x17
        /*00ee*/ 	.short	(.L_40 - .L_39)
.L_39:
        /*00f0*/ 	.word	0x00000000
        /*00f4*/ 	.short	0x0002
        /*00f6*/ 	.short	0x0010
        /*00f8*/ 	.byte	0x00, 0xf4, 0x21, 0x00


	//----- nvinfo : EIATTR_KPARAM_INFO
	.align		4
.L_40:
        /*00fc*/ 	.byte	0x04, 0x17
        /*00fe*/ 	.short	(.L_42 - .L_41)
.L_41:
        /*0100*/ 	.word	0x00000000
        /*0104*/ 	.short	0x0001
        /*0106*/ 	.short	0x0008
        /*0108*/ 	.byte	0x00, 0xf4, 0x21, 0x00


	//----- nvinfo : EIATTR_KPARAM_INFO
	.align		4
.L_42:
        /*010c*/ 	.byte	0x04, 0x17
        /*010e*/ 	.short	(.L_44 - .L_43)
.L_43:
        /*0110*/ 	.word	0x00000000
        /*0114*/ 	.short	0x0000
        /*0116*/ 	.short	0x0000
        /*0118*/ 	.byte	0x00, 0xf4, 0x21, 0x00


	//----- nvinfo : EIATTR_MAXREG_COUNT
	.align		4
.L_44:
        /*011c*/ 	.byte	0x03, 0x1b
        /*011e*/ 	.short	0x00ff


	//----- nvinfo : EIATTR_COOP_GROUP_MASK_REGIDS
	.align		4
        /*0120*/ 	.byte	0x04, 0x29
        /*0122*/ 	.short	(.L_46 - .L_45)


	//   ....[0]....
.L_45:
        /*0124*/ 	.word	0xffffffff


	//   ....[1]....
        /*0128*/ 	.word	0xffffffff


	//   ....[2]....
        /*012c*/ 	.word	0xffffffff


	//   ....[3]....
        /*0130*/ 	.word	0xffffffff


	//   ....[4]....
        /*0134*/ 	.word	0xffffffff


	//   ....[5]....
        /*0138*/ 	.word	0xffffffff


	//   ....[6]....
        /*013c*/ 	.word	0xffffffff


	//   ....[7]....
        /*0140*/ 	.word	0xffffffff


	//   ....[8]....
        /*0144*/ 	.word	0xffffffff


	//   ....[9]....
        /*0148*/ 	.word	0xffffffff


	//   ....[10]....
        /*014c*/ 	.word	0xffffffff


	//   ....[11]....
        /*0150*/ 	.word	0xffffffff


	//   ....[12]....
        /*0154*/ 	.word	0xffffffff


	//   ....[13]....
        /*0158*/ 	.word	0xffffffff


	//   ....[14]....
        /*015c*/ 	.word	0xffffffff


	//   ....[15]....
        /*0160*/ 	.word	0xffffffff


	//   ....[16]....
        /*0164*/ 	.word	0xffffffff


	//   ....[17]....
        /*0168*/ 	.word	0xffffffff


	//   ....[18]....
        /*016c*/ 	.word	0xffffffff


	//   ....[19]....
        /*0170*/ 	.word	0xffffffff


	//   ....[20]....
        /*0174*/ 	.word	0xffffffff


	//   ....[21]....
        /*0178*/ 	.word	0xffffffff


	//   ....[22]....
        /*017c*/ 	.word	0xffffffff


	//   ....[23]....
        /*0180*/ 	.word	0xffffffff


	//   ....[24]....
        /*0184*/ 	.word	0xffffffff


	//   ....[25]....
        /*0188*/ 	.word	0xffffffff


	//   ....[26]....
        /*018c*/ 	.word	0xffffffff


	//   ....[27]....
        /*0190*/ 	.word	0xffffffff


	//   ....[28]....
        /*0194*/ 	.word	0xffffffff


	//   ....[29]....
        /*0198*/ 	.word	0xffffffff


	//----- nvinfo : EIATTR_COOP_GROUP_INSTR_OFFSETS
	.align		4
.L_46:
        /*019c*/ 	.byte	0x04, 0x28
        /*019e*/ 	.short	(.L_48 - .L_47)


	//   ....[0]....
.L_47:
        /*01a0*/ 	.word	0x000017b0


	//   ....[1]....
        /*01a4*/ 	.word	0x00001850


	//   ....[2]....
        /*01a8*/ 	.word	0x00001980


	//   ....[3]....
        /*01ac*/ 	.word	0x000019d0


	//   ....[4]....
        /*01b0*/ 	.word	0x00001aa0


	//   ....[5]....
        /*01b4*/ 	.word	0x00001b00


	//   ....[6]....
        /*01b8*/ 	.word	0x00001bd0


	//   ....[7]....
        /*01bc*/ 	.word	0x00001c30


	//   ....[8]....
        /*01c0*/ 	.word	0x00001d50


	//   ....[9]....
        /*01c4*/ 	.word	0x00001d90


	//   ....[10]....
        /*01c8*/ 	.word	0x00001e80


	//   ....[11]....
        /*01cc*/ 	.word	0x00001e90


	//   ....[12]....
        /*01d0*/ 	.word	0x00001ea0


	//   ....[13]....
        /*01d4*/ 	.word	0x00001ee0


	//   ....[14]....
        /*01d8*/ 	.word	0x00002030


	//   ....[15]....
        /*01dc*/ 	.word	0x00002050


	//   ....[16]....
        /*01e0*/ 	.word	0x000043a0


	//   ....[17]....
        /*01e4*/ 	.word	0x00004480


	//   ....[18]....
        /*01e8*/ 	.word	0x00004630


	//   ....[19]....
        /*01ec*/ 	.word	0x00004770


	//   ....[20]....
        /*01f0*/ 	.word	0x00004780


	//   ....[21]....
        /*01f4*/ 	.word	0x000047e0


	//   ....[22]....
        /*01f8*/ 	.word	0x00004800


	//   ....[23]....
        /*01fc*/ 	.word	0x00004900


	//   ....[24]....
        /*0200*/ 	.word	0x00004920


	//   ....[25]....
        /*0204*/ 	.word	0x00004990


	//   ....[26]....
        /*0208*/ 	.word	0x000049a0


	//   ....[27]....
        /*020c*/ 	.word	0x00004a30


	//   ....[28]....
        /*0210*/ 	.word	0x00004ac0


	//   ....[29]....
        /*0214*/ 	.word	0x00004b10


	//----- nvinfo : EIATTR_EXIT_INSTR_OFFSETS
	.align		4
.L_48:
        /*0218*/ 	.byte	0x04, 0x1c
        /*021a*/ 	.short	(.L_50 - .L_49)


	//   ....[0]....
.L_49:
        /*021c*/ 	.word	0x000063c0


	//   ....[1]....
        /*0220*/ 	.word	0x000063e0


	//----- nvinfo : EIATTR_REQNTID
	.align		4
.L_50:
        /*0224*/ 	.byte	0x04, 0x10
        /*0226*/ 	.short	(.L_52 - .L_51)
.L_51:
        /*0228*/ 	.word	0x00000080
        /*022c*/ 	.word	0x00000001
        /*0230*/ 	.word	0x00000001
.L_52:


//--------------------- .nv.callgraph             --------------------------
	.section	.nv.callgraph,"",@"SHT_CUDA_CALLGRAPH"
	.align	4
	.sectionentsize	8
	.align		4
        /*0000*/ 	.word	0x00000000
	.align		4
        /*0004*/ 	.word	0xffffffff
	.align		4
        /*0008*/ 	.word	0x00000000
	.align		4
        /*000c*/ 	.word	0xfffffffe
	.align		4
        /*0010*/ 	.word	0x00000000
	.align		4
        /*0014*/ 	.word	0xfffffffd
	.align		4
        /*0018*/ 	.word	0x00000000
	.align		4
        /*001c*/ 	.word	0xfffffffc


//--------------------- .nv.rel.action            --------------------------
	.section	.nv.rel.action,"",@"SHT_CUDA_RELOCINFO"
	.align	8
	.sectionentsize	8
        /*0000*/ 	.byte	0x73, 0x00, 0x00, 0x00, 0x00, 0x00, 0x00, 0x00, 0x00, 0x00, 0x00, 0x11, 0x25, 0x00, 0x05, 0x36


//--------------------- .nv.constant4             --------------------------
	.section	.nv.constant4,"a",@progbits
	.align	8
	.align		8
.nv.constant4:
        /*0000*/ 	.dword	_$_str


//--------------------- .nv.constant0.triton_red_fused__to_copy_add_amax_amin_clamp_mul_native_layer_norm_reciprocal_10 --------------------------
	.section	.nv.constant0.triton_red_fused__to_copy_add_amax_amin_clamp_mul_native_layer_norm_reciprocal_10,"a",@progbits
	.sectionflags	@""
	.align	4
.nv.constant0.triton_red_fused__to_copy_add_amax_amin_clamp_mul_native_layer_norm_reciprocal_10:
	.zero		472


//--------------------- .text.triton_red_fused__to_copy_add_amax_amin_clamp_mul_native_layer_norm_reciprocal_10 --------------------------
	.section	.text.triton_red_fused__to_copy_add_amax_amin_clamp_mul_native_layer_norm_reciprocal_10,"ax",@progbits
	.sectionflags	@"SHF_BARRIERS=1"
	.sectioninfo	@"SHI_REGISTERS=40"
	.align	128
        .global         triton_red_fused__to_copy_add_amax_amin_clamp_mul_native_layer_norm_reciprocal_10
        .type           triton_red_fused__to_copy_add_amax_amin_clamp_mul_native_layer_norm_reciprocal_10,@function
        .size           triton_red_fused__to_copy_add_amax_amin_clamp_mul_native_layer_norm_reciprocal_10,(.L_x_4 - triton_red_fused__to_copy_add_amax_amin_clamp_mul_native_layer_norm_reciprocal_10)
        .other          triton_red_fused__to_copy_add_amax_amin_clamp_mul_native_layer_norm_reciprocal_10,@"STO_CUDA_ENTRY STV_DEFAULT"
triton_red_fused__to_copy_add_amax_amin_clamp_mul_native_layer_norm_reciprocal_10:
.text.triton_red_fused__to_copy_add_amax_amin_clamp_mul_native_layer_norm_reciprocal_10:
[----:B------:R-:W-:Y:S02]  /*0000*/  IMAD.MOV.U32 R1, RZ, RZ, c[0x0][0x28] ;  /* 0x00000a00ff017624 */ /* 0x000fe400078e00ff */
[----:B------:R-:W0:Y:S01]  /*0010*/  S2UR UR6, SR_CTAID.X ;  /* 0x00000000000679c3 */ /* 0x000e220000002500 */
[----:B------:R-:W-:Y:S01]  /*0020*/  UMOV UR7, 0x2 ;  /* 0x0000000200077882 */ /* 0x000fe20000000000 */
[----:B------:R-:W-:Y:S01]  /*0030*/  PRMT R2, RZ, 0x7610, R2 ;  /* 0x00007610ff027816 */ /* 0x000fe20000000002 */
[----:B------:R-:W-:Y:S02]  /*0040*/  ULDC.64 UR4, c[0x0][0x180] ;  /* 0x0000600000047ab9 */ /* 0x000fe40000000a00 */
[----:B------:R-:W-:Y:S02]  /*0050*/  ULDC.64 UR12, c[0x0][0x118] ;  /* 0x00004600000c7ab9 */ /* 0x000fe40000000a00 */
[----:B0-----:R-:W-:Y:S02]  /*0060*/  UISETP.GE.AND UP1, UPT, UR6, 0xe10, UPT ;  /* 0x00000e100600788c */ /* 0x001fe4000bf26270 */
[----:B------:R-:W-:-:S04]  /*0070*/  UIMAD.WIDE UR4, UR6, UR7, UR4 ;  /* 0x00000007060472a5 */ /* 0x000fc8000f8e0204 */
[----:B------:R-:W-:Y:S02]  /*0080*/  PLOP3.LUT P0, PT, PT, PT, UP1, 0x80, 0x0 ;  /* 0x000000000000781c */ /* 0x000fe40003f0f018 */
[----:B------:R-:W-:Y:S02]  /*0090*/  IMAD.U32 R4, RZ, RZ, UR4 ;  /* 0x00000004ff047e24 */ /* 0x000fe4000f8e00ff */
[----:B------:R-:W-:Y:S01]  /*00a0*/  IMAD.U32 R5, RZ, RZ, UR5 ;  /* 0x00000005ff057e24 */ /* 0x000fe2000f8e00ff */
[----:B------:R-:W-:Y:S02]  /*00b0*/  ULDC.64 UR4, c[0x0][0x188] ;  /* 0x0000620000047ab9 */ /* 0x000fe40000000a00 */
[----:B------:R-:W-:-:S06]  /*00c0*/  UIMAD.WIDE UR4, UR6, UR7, UR4 ;  /* 0x00000007060472a5 */ /* 0x000fcc000f8e0204 */
[----:B------:R0:W2:Y:S01]  /*00d0*/  @!P0 LDG.E.EL.U16 R2, [R4.64] ;  /* 0x0000000c04028981 */ /* 0x0000a2000c2e1500 */
[----:B------:R-:W-:Y:S01]  /*00e0*/  PLOP3.LUT P0, PT, PT, PT, UP1, 0x80, 0x0 ;  /* 0x000000000000781c */ /* 0x000fe20003f0f018 */
[----:B------:R-:W-:Y:S01]  /*00f0*/  IMAD.U32 R8, RZ, RZ, UR4 ;  /* 0x00000004ff087e24 */ /* 0x000fe2000f8e00ff */
[----:B------:R-:W-:Y:S01]  /*0100*/  PRMT R21, RZ, 0x7610, R21 ;  /* 0x00007610ff157816 */ /* 0x000fe20000000015 */
[----:B------:R-:W-:Y:S01]  /*0110*/  IMAD.U32 R9, RZ, RZ, UR5 ;  /* 0x00000005ff097e24 */ /* 0x000fe2000f8e00ff */
[----:B------:R-:W1:Y:S09]  /*0120*/  S2R R20, SR_TID.X ;  /* 0x0000000000147919 */ /* 0x000e720000002100 */
[----:B------:R3:W4:Y:S01]  /*0130*/  @!P0 LDG.E.EL.U16 R21, [R8.64] ;  /* 0x0000000c08158981 */ /* 0x000722000c2e1500 */
[----:B------:R-:W-:Y:S01]  /*0140*/  IMAD.U32 R3, RZ, RZ, UR6 ;  /* 0x00000006ff037e24 */ /* 0x000fe2000f8e00ff */
[----:B------:R-:W-:Y:S01]  /*0150*/  PLOP3.LUT P0, PT, PT, PT, UP1, 0x80, 0x0 ;  /* 0x000000000000781c */ /* 0x000fe20003f0f018 */
[----:B------:R-:W-:Y:S01]  /*0160*/  IMAD.MOV.U32 R15, RZ, RZ, 0x2 ;  /* 0x00000002ff0f7424 */ /* 0x000fe200078e00ff */
[----:B0-----:R-:W-:Y:S01]  /*0170*/  CS2R R4, SRZ ;  /* 0x0000000000047805 */ /* 0x001fe2000001ff00 */
[----:B------:R-:W-:Y:S01]  /*0180*/  IMAD.MOV.U32 R11, RZ, RZ, 0x4 ;  /* 0x00000004ff0b7424 */ /* 0x000fe200078e00ff */
[----:B------:R-:W-:Y:S01]  /*0190*/  CS2R R6, SRZ ;  /* 0x0000000000067805 */ /* 0x000fe2000001ff00 */
[----:B-1----:R-:W-:-:S05]  /*01a0*/  IMAD.SHL.U32 R0, R20, 0x4, RZ ;  /* 0x0000000414007824 */ /* 0x002fca00078e00ff */
[----:B------:R-:W-:-:S05]  /*01b0*/  LOP3.LUT R10, R0, 0x1fc, RZ, 0xc0, !PT ;  /* 0x000001fc000a7812 */ /* 0x000fca00078ec0ff */
[----:B------:R-:W-:Y:S02]  /*01c0*/  IMAD R0, R3, 0xc00, R10 ;  /* 0x00000c0003007824 */ /* 0x000fe400078e020a */
[----:B------:R-:W-:-:S04]  /*01d0*/  IMAD.WIDE.U32 R16, R10, R15, c[0x0][0x190] ;  /* 0x000064000a107625 */ /* 0x000fc800078e000f */
[----:B------:R-:W-:Y:S02]  /*01e0*/  IMAD.WIDE.U32 R18, R10, R15, c[0x0][0x198] ;  /* 0x000066000a127625 */ /* 0x000fe400078e000f */
[----:B------:R-:W5:Y:S02]  /*01f0*/  LDG.E.EL.64 R16, [R16.64] ;  /* 0x0000000c10107981 */ /* 0x000f64000c2e1b00 */
[----:B------:R-:W-:Y:S02]  /*0200*/  IMAD.WIDE R24, R0, R11, c[0x0][0x178] ;  /* 0x00005e0000187625 */ /* 0x000fe400078e020b */
[----:B------:R-:W5:Y:S04]  /*0210*/  LDG.E.EL.64 R18, [R18.64] ;  /* 0x0000000c12127981 */ /* 0x000f68000c2e1b00 */
[----:B------:R2:W5:Y:S01]  /*0220*/  @!P0 LDG.E.EF.128 R4, [R24.64] ;  /* 0x0000000c18048981 */ /* 0x000562000c0e1d00 */
[----:B------:R-:W-:Y:S01]  /*0230*/  PLOP3.LUT P0, PT, PT, PT, UP1, 0x80, 0x0 ;  /* 0x000000000000781c */ /* 0x000fe20003f0f018 */
[----:B------:R-:W-:Y:S01]  /*0240*/  IMAD.WIDE.U32 R14, R10, R15, c[0x0][0x170] ;  /* 0x00005c000a0e7625 */ /* 0x000fe200078e000f */
[----:B------:R-:W-:-:S03]  /*0250*/  CS2R R12, SRZ ;  /* 0x00000000000c7805 */ /* 0x000fc6000001ff00 */
[----:B------:R-:W-:Y:S02]  /*0260*/  IMAD.MOV.U32 R3, RZ, RZ, 0x2 ;  /* 0x00000002ff037424 */ /* 0x000fe400078e00ff */
[----:B---3--:R-:W-:Y:S01]  /*0270*/  IMAD.WIDE.U32 R8, R10, R11, c[0x0][0x168] ;  /* 0x00005a000a087625 */ /* 0x008fe200078e000b */
[----:B------:R-:W3:Y:S03]  /*0280*/  LDG.E.EL.64 R14, [R14.64+0x3000] ;  /* 0x0030000c0e0e7981 */ /* 0x000ee6000c2e1b00 */
[----:B------:R-:W-:Y:S02]  /*0290*/  IMAD.WIDE R22, R0, R3, c[0x0][0x160] ;  /* 0x0000580000167625 */ /* 0x000fe400078e0203 */
[----:B------:R-:W3:Y:S04]  /*02a0*/  LDG.E.EL.128 R8, [R8.64+0x6000] ;  /* 0x0060000c08087981 */ /* 0x000ee8000c2e1d00 */
[----:B------:R0:W3:Y:S02]  /*02b0*/  @!P0 LDG.E.EF.64 R12, [R22.64] ;  /* 0x0000000c160c8981 */ /* 0x0000e4000c0e1b00 */
[----:B0-----:R-:W-:Y:S01]  /*02c0*/  IMAD.U32 R23, RZ, RZ, UR6 ;  /* 0x00000006ff177e24 */ /* 0x001fe2000f8e00ff */
[----:B------:R-:W-:Y:S01]  /*02d0*/  PLOP3.LUT P5, PT, PT, PT, UP1, 0x80, 0x0 ;  /* 0x000000000000781c */ /* 0x000fe20003faf018 */
[----:B------:R-:W-:Y:S01]  /*02e0*/  IMAD.MOV.U32 R36, RZ, RZ, RZ ;  /* 0x000000ffff247224 */ /* 0x000fe200078e00ff */
[----:B------:R-:W-:Y:S01]  /*02f0*/  CS2R R32, SRZ ;  /* 0x0000000000207805 */ /* 0x000fe2000001ff00 */
[----:B------:R-:W-:Y:S01]  /*0300*/  IMAD.MOV.U32 R35, RZ, RZ, RZ ;  /* 0x000000ffff237224 */ /* 0x000fe200078e00ff */
[----:B------:R-:W-:-:S02]  /*0310*/  UMOV UR4, URZ ;  /* 0x0000003f00047c82 */ /* 0x000fc40008000000 */
[----:B------:R-:W-:Y:S01]  /*0320*/  UMOV UR5, URZ ;  /* 0x0000003f00057c82 */ /* 0x000fe20008000000 */
[----:B--2---:R-:W-:-:S05]  /*0330*/  IMAD.U32 R24, R2, 0x10000, RZ ;  /* 0x0001000002187824 */ /* 0x004fca00078e00ff */
[----:B------:R-:W-:-:S04]  /*0340*/  FSETP.GE.AND P0, PT, R24, RZ, PT ;  /* 0x000000ff1800720b */ /* 0x000fc80003f06000 */
[----:B------:R-:W-:Y:S01]  /*0350*/  SEL R2, R2, RZ, !P0 ;  /* 0x000000ff02027207 */ /* 0x000fe20004000000 */
[----:B----4-:R-:W-:-:S04]  /*0360*/  IMAD.U32 R24, R21, 0x10000, RZ ;  /* 0x0001000015187824 */ /* 0x010fc800078e00ff */
[----:B------:R-:W-:Y:S01]  /*0370*/  IMAD.U32 R2, R2, 0x10000, RZ ;  /* 0x0001000002027824 */ /* 0x000fe200078e00ff */
[----:B------:R-:W-:-:S03]  /*0380*/  FSETP.GTU.AND P0, PT, R24, RZ, PT ;  /* 0x000000ff1800720b */ /* 0x000fc60003f0c000 */
[----:B------:R-:W-:Y:S01]  /*0390*/  FADD R2, RZ, -R2 ;  /* 0x80000002ff027221 */ /* 0x000fe20000000000 */
[----:B------:R-:W-:-:S04]  /*03a0*/  SEL R21, R21, RZ, P0 ;  /* 0x000000ff15157207 */ /* 0x000fc80000000000 */
[----:B------:R-:W-:Y:S01]  /*03b0*/  FSETP.NAN.AND P1, PT, R2, R2, PT ;  /* 0x000000020200720b */ /* 0x000fe20003f28000 */
[----:B------:R-:W-:-:S05]  /*03c0*/  IMAD.U32 R21, R21, 0x10000, RZ ;  /* 0x0001000015157824 */ /* 0x000fca00078e00ff */
[----:B------:R-:W-:-:S07]  /*03d0*/  FSETP.GT.AND P0, PT, R2, R21, PT ;  /* 0x000000150200720b */ /* 0x000fce0003f04000 */
[----:B------:R-:W-:-:S05]  /*03e0*/  @!P1 FSEL R2, R2, R21, P0 ;  /* 0x0000001502029208 */ /* 0x000fca0000000000 */
[----:B------:R-:W-:-:S05]  /*03f0*/  FMUL R2, R2, 0.0078740157186985015869 ;  /* 0x3c01020402027820 */ /* 0x000fca0000400000 */
[C---:B------:R-:W-:Y:S02]  /*0400*/  FSETP.GT.AND P0, PT, R2.reuse, 9.9999997473787516356e-06, PT ;  /* 0x3727c5ac0200780b */ /* 0x040fe40003f04000 */
[----:B------:R-:W-:Y:S02]  /*0410*/  FSETP.NAN.AND P1, PT, R2, R2, PT ;  /* 0x000000020200720b */ /* 0x000fe40003f28000 */
[----:B-----5:R-:W-:Y:S02]  /*0420*/  PRMT R21, R16, 0x7632, R21 ;  /* 0x0000763210157816 */ /* 0x020fe40000000015 */
[----:B------:R-:W-:Y:S02]  /*0430*/  PRMT R22, R18, 0x7632, R22 ;  /* 0x0000763212167816 */ /* 0x000fe40000000016 */
[----:B------:R-:W-:-:S05]  /*0440*/  I2FP.F32.S32 R5, R5 ;  /* 0x0000000500057245 */ /* 0x000fca0000201400 */
[----:B------:R-:W-:Y:S01]  /*0450*/  @!P0 FSEL R2, R2, 9.9999997473787516356e-06, P1 ;  /* 0x3727c5ac02028808 */ /* 0x000fe20000800000 */
[----:B------:R-:W-:Y:S02]  /*0460*/  IMAD.U32 R21, R21, 0x10000, RZ ;  /* 0x0001000015157824 */ /* 0x000fe400078e00ff */
[----:B------:R-:W-:Y:S02]  /*0470*/  IMAD.U32 R22, R22, 0x10000, RZ ;  /* 0x0001000016167824 */ /* 0x000fe400078e00ff */
[----:B------:R-:W-:Y:S01]  /*0480*/  FMUL R5, R2, R5 ;  /* 0x0000000502057220 */ /* 0x000fe20000400000 */
[----:B------:R-:W-:Y:S02]  /*0490*/  I2FP.F32.S32 R27, R4 ;  /* 0x00000004001b7245 */ /* 0x000fe40000201400 */
[----:B------:R-:W-:Y:S01]  /*04a0*/  ISETP.LT.AND P0, PT, R23, 0xe10, PT ;  /* 0x00000e101700780c */ /* 0x000fe20003f01270 */
[----:B------:R-:W-:Y:S01]  /*04b0*/  FFMA R4, R21, R5, R22 ;  /* 0x0000000515047223 */ /* 0x000fe20000000016 */
[----:B------:R-:W-:-:S02]  /*04c0*/  I2FP.F32.S32 R25, R6 ;  /* 0x0000000600197245 */ /* 0x000fc40000201400 */
[----:B------:R-:W-:Y:S02]  /*04d0*/  I2FP.F32.S32 R23, R7 ;  /* 0x0000000700177245 */ /* 0x000fe40000201400 */
[----:B------:R-:W-:Y:S02]  /*04e0*/  PRMT R5, R17, 0x7632, R5 ;  /* 0x0000763211057816 */ /* 0x000fe40000000005 */
[----:B------:R-:W-:Y:S01]  /*04f0*/  PRMT R6, R19, 0x7632, R6 ;  /* 0x0000763213067816 */ /* 0x000fe20000000006 */
[----:B------:R-:W-:Y:S02]  /*0500*/  FMUL R23, R2, R23 ;  /* 0x0000001702177220 */ /* 0x000fe40000400000 */
[----:B------:R-:W-:Y:S02]  /*0510*/  IMAD.U32 R5, R5, 0x10000, RZ ;  /* 0x0001000005057824 */ /* 0x000fe400078e00ff */
[----:B------:R-:W-:Y:S01]  /*0520*/  IMAD.U32 R6, R6, 0x10000, RZ ;  /* 0x0001000006067824 */ /* 0x000fe200078e00ff */
[----:B------:R-:W-:Y:S01]  /*0530*/  FMUL R27, R2, R27 ;  /* 0x0000001b021b7220 */ /* 0x000fe20000400000 */
[----:B------:R-:W-:-:S02]  /*0540*/  IMAD.U32 R7, R17, 0x10000, RZ ;  /* 0x0001000011077824 */ /* 0x000fc400078e00ff */
[----:B------:R-:W-:Y:S01]  /*0550*/  IMAD.U32 R16, R16, 0x10000, RZ ;  /* 0x0001000010107824 */ /* 0x000fe200078e00ff */
[----:B------:R-:W-:Y:S01]  /*0560*/  FFMA R6, R5, R23, R6 ;  /* 0x0000001705067223 */ /* 0x000fe20000000006 */
[----:B------:R-:W-:Y:S02]  /*0570*/  IMAD.U32 R17, R18, 0x10000, RZ ;  /* 0x0001000012117824 */ /* 0x000fe400078e00ff */
[----:B---3--:R-:W-:Y:S02]  /*0580*/  IMAD.U32 R5, R14, 0x10000, RZ ;  /* 0x000100000e057824 */ /* 0x008fe400078e00ff */
[----:B------:R-:W-:Y:S01]  /*0590*/  FFMA R17, R16, R27, R17 ;  /* 0x0000001b10117223 */ /* 0x000fe20000000011 */
[C---:B------:R-:W-:Y:S01]  /*05a0*/  PRMT R16, R15.reuse, 0x7632, R16 ;  /* 0x000076320f107816 */ /* 0x040fe20000000010 */
[----:B------:R-:W-:Y:S01]  /*05b0*/  FADD R8, R8, R5 ;  /* 0x0000000508087221 */ /* 0x000fe20000000000 */
[----:B------:R-:W-:Y:S01]  /*05c0*/  IMAD.U32 R21, R12, 0x10000, RZ ;  /* 0x000100000c157824 */ /* 0x000fe200078e00ff */
[----:B------:R-:W-:Y:S01]  /*05d0*/  PRMT R14, R14, 0x7632, R14 ;  /* 0x000076320e0e7816 */ /* 0x000fe2000000000e */
[----:B------:R-:W-:Y:S01]  /*05e0*/  IMAD.U32 R15, R15, 0x10000, RZ ;  /* 0x000100000f0f7824 */ /* 0x000fe200078e00ff */
[----:B------:R-:W-:Y:S01]  /*05f0*/  PRMT R12, R12, 0x7632, R12 ;  /* 0x000076320c0c7816 */ /* 0x000fe2000000000c */
[----:B------:R-:W-:Y:S01]  /*0600*/  FFMA R21, R8, R17, R21 ;  /* 0x0000001108157223 */ /* 0x000fe20000000015 */
[----:B------:R-:W-:Y:S01]  /*0610*/  IMAD.U32 R16, R16, 0x10000, RZ ;  /* 0x0001000010107824 */ /* 0x000fe200078e00ff */
[----:B------:R-:W-:Y:S01]  /*0620*/  PRMT R8, R13, 0x7632, R8 ;  /* 0x000076320d087816 */ /* 0x000fe20000000008 */
[----:B------:R-:W-:Y:S01]  /*0630*/  IMAD.U32 R18, R19, 0x10000, RZ ;  /* 0x0001000013127824 */ /* 0x000fe200078e00ff */
[----:B------:R-:W-:Y:S01]  /*0640*/  FMUL R25, R2, R25 ;  /* 0x0000001902197220 */ /* 0x000fe20000400000 */
[----:B------:R-:W-:Y:S01]  /*0650*/  IMAD.U32 R14, R14, 0x10000, RZ ;  /* 0x000100000e0e7824 */ /* 0x000fe200078e00ff */
[----:B------:R-:W-:Y:S01]  /*0660*/  FADD R15, R10, R15 ;  /* 0x0000000f0a0f7221 */ /* 0x000fe20000000000 */
[----:B------:R-:W-:Y:S01]  /*0670*/  FADD R16, R11, R16 ;  /* 0x000000100b107221 */ /* 0x000fe20000000000 */
[----:B------:R-:W-:Y:S01]  /*0680*/  FFMA R7, R7, R25, R18 ;  /* 0x0000001907077223 */ /* 0x000fe20000000012 */
[----:B------:R-:W-:Y:S01]  /*0690*/  FADD R14, R9, R14 ;  /* 0x0000000e090e7221 */ /* 0x000fe20000000000 */
[----:B------:R-:W-:-:S02]  /*06a0*/  IMAD.U32 R5, R12, 0x10000, RZ ;  /* 0x000100000c057824 */ /* 0x000fc400078e00ff */
[----:B------:R-:W-:Y:S02]  /*06b0*/  IMAD.U32 R10, R13, 0x10000, RZ ;  /* 0x000100000d0a7824 */ /* 0x000fe400078e00ff */
[----:B------:R-:W-:Y:S01]  /*06c0*/  IMAD.U32 R11, R8, 0x10000, RZ ;  /* 0x00010000080b7824 */ /* 0x000fe200078e00ff */
[----:B------:R-:W-:Y:S01]  /*06d0*/  LOP3.LUT R9, R20, 0x7f, RZ, 0xc0, !PT ;  /* 0x0000007f14097812 */ /* 0x000fe200078ec0ff */
[----:B------:R-:W-:Y:S01]  /*06e0*/  IMAD.MOV.U32 R12, RZ, RZ, 0x10 ;  /* 0x00000010ff0c7424 */ /* 0x000fe200078e00ff */
[----:B------:R-:W-:Y:S01]  /*06f0*/  FFMA R18, R14, R4, R5 ;  /* 0x000000040e127223 */ /* 0x000fe20000000005 */
[----:B------:R-:W-:Y:S01]  /*0700*/  FFMA R10, R15, R7, R10 ;  /* 0x000000070f0a7223 */ /* 0x000fe2000000000a */
[----:B------:R-:W-:Y:S01]  /*0710*/  FFMA R11, R16, R6, R11 ;  /* 0x00000006100b7223 */ /* 0x000fe2000000000b */
[----:B------:R-:W-:Y:S02]  /*0720*/  IMAD.WIDE.U32 R4, R9, 0x8, RZ ;  /* 0x0000000809047825 */ /* 0x000fe400078e00ff */
[----:B------:R-:W-:-:S02]  /*0730*/  F2FP.BF16.PACK_AB R14, R18, R21 ;  /* 0x00000015120e723e */ /* 0x000fc400000010ff */
[----:B------:R-:W-:Y:S01]  /*0740*/  IMAD.WIDE.U32 R8, R9, R12, c[0x0][0x168] ;  /* 0x00005a0009087625 */ /* 0x000fe200078e000c */
[----:B------:R-:W-:-:S03]  /*0750*/  F2FP.BF16.PACK_AB R15, R11, R10 ;  /* 0x0000000a0b0f723e */ /* 0x000fc600000010ff */
[----:B------:R-:W-:-:S05]  /*0760*/  IMAD.WIDE R12, R0, R3, c[0x0][0x1a0] ;  /* 0x00006800000c7625 */ /* 0x000fca00078e0203 */
[----:B------:R0:W-:Y:S01]  /*0770*/  @!P5 STG.E.64 [R12.64], R14 ;  /* 0x0000000e0c00d986 */ /* 0x0001e2000c101b0c */
[----:B------:R-:W-:Y:S02]  /*0780*/  LOP3.LUT R31, R4, 0x400, RZ, 0xfc, !PT ;  /* 0x00000400041f7812 */ /* 0x000fe400078efcff */
[----:B------:R-:W-:Y:S02]  /*0790*/  IADD3 R27, P2, R8, 0x6800, RZ ;  /* 0x00006800081b7810 */ /* 0x000fe40007f5e0ff */
[C---:B------:R-:W-:Y:S02]  /*07a0*/  IADD3 R29, P3, R31.reuse, c[0x0][0x198], RZ ;  /* 0x000066001f1d7a10 */ /* 0x040fe40007f7e0ff */
[----:B------:R-:W-:Y:S02]  /*07b0*/  IADD3 R20, P1, R4, c[0x0][0x170], RZ ;  /* 0x00005c0004147a10 */ /* 0x000fe40007f3e0ff */
[----:B------:R-:W-:Y:S01]  /*07c0*/  IADD3 R31, P4, R31, c[0x0][0x190], RZ ;  /* 0x000064001f1f7a10 */ /* 0x000fe20007f9e0ff */
[----:B------:R-:W-:Y:S01]  /*07d0*/  IMAD.X R7, RZ, RZ, R9, P2 ;  /* 0x000000ffff077224 */ /* 0x000fe200010e0609 */
[----:B------:R-:W-:-:S02]  /*07e0*/  SEL R4, RZ, 0x3f800000, !P0 ;  /* 0x3f800000ff047807 */ /* 0x000fc40004000000 */
[C---:B------:R-:W-:Y:S02]  /*07f0*/  IADD3.X R3, R5.reuse, c[0x0][0x174], RZ, P1, !PT ;  /* 0x00005d0005037a10 */ /* 0x040fe40000ffe4ff */
[C---:B------:R-:W-:Y:S02]  /*0800*/  IADD3.X R28, R5.reuse, c[0x0][0x19c], RZ, P3, !PT ;  /* 0x00006700051c7a10 */ /* 0x040fe40001ffe4ff */
[----:B------:R-:W-:Y:S02]  /*0810*/  IADD3.X R30, R5, c[0x0][0x194], RZ, P4, !PT ;  /* 0x00006500051e7a10 */ /* 0x000fe400027fe4ff */
[----:B------:R-:W-:Y:S02]  /*0820*/  IADD3 R20, P0, R20, 0x3400, RZ ;  /* 0x0000340014147810 */ /* 0x000fe40007f1e0ff */
[----:B------:R-:W-:Y:S02]  /*0830*/  PLOP3.LUT P1, PT, PT, PT, UP1, 0x40, 0x0 ;  /* 0x000000000000781c */ /* 0x000fe40003f2e818 */
[----:B------:R-:W-:-:S02]  /*0840*/  PLOP3.LUT P2, PT, PT, PT, UP1, 0x40, 0x0 ;  /* 0x000000000000781c */ /* 0x000fc40003f4e818 */
[----:B------:R-:W-:Y:S02]  /*0850*/  PLOP3.LUT P3, PT, PT, PT, UP1, 0x40, 0x0 ;  /* 0x000000000000781c */ /* 0x000fe40003f6e818 */
[----:B------:R-:W-:Y:S01]  /*0860*/  PLOP3.LUT P4, PT, PT, PT, UP1, 0x40, 0x0 ;  /* 0x000000000000781c */ /* 0x000fe20003f8e818 */
[--C-:B------:R-:W-:Y:S01]  /*0870*/  IMAD.MOV.U32 R19, RZ, RZ, R4.reuse ;  /* 0x000000ffff137224 */ /* 0x100fe200078e0004 */
[----:B------:R-:W-:Y:S01]  /*0880*/  FSEL R6, R11, RZ, P1 ;  /* 0x000000ff0b067208 */ /* 0x000fe20000800000 */
[--C-:B------:R-:W-:Y:S01]  /*0890*/  IMAD.MOV.U32 R17, RZ, RZ, R4.reuse ;  /* 0x000000ffff117224 */ /* 0x100fe200078e0004 */
[----:B------:R-:W-:Y:S01]  /*08a0*/  FSEL R5, R10, RZ, P2 ;  /* 0x000000ff0a057208 */ /* 0x000fe20001000000 */
[----:B------:R-:W-:Y:S01]  /*08b0*/  IMAD.MOV.U32 R16, RZ, RZ, R4 ;  /* 0x000000ffff107224 */ /* 0x000fe200078e0004 */
[----:B------:R-:W-:Y:S01]  /*08c0*/  FSEL R18, R18, RZ, P3 ;  /* 0x000000ff12127208 */ /* 0x000fe20001800000 */
[----:B------:R-:W-:Y:S01]  /*08d0*/  IMAD.X R3, RZ, RZ, R3, P0 ;  /* 0x000000ffff037224 */ /* 0x000fe200000e0603 */
[----:B0-----:R-:W-:-:S02]  /*08e0*/  FSEL R21, R21, RZ, P4 ;  /* 0x000000ff15157208 */ /* 0x001fc40002000000 */
.L_x_0:
[----:B------:R-:W-:Y:S01]  /*08f0*/  IADD3 R26, R0, 0x200, RZ ;  /* 0x00000200001a7810 */ /* 0x000fe20007ffe0ff */
[----:B------:R-:W-:Y:S01]  /*0900*/  IMAD.MOV.U32 R13, RZ, RZ, 0x4 ;  /* 0x00000004ff0d7424 */ /* 0x000fe200078e00ff */
[----:B------:R-:W-:Y:S01]  /*0910*/  PLOP3.LUT P0, PT, PT, PT, UP1, 0x80, 0x0 ;  /* 0x000000000000781c */ /* 0x000fe20003f0f018 */
[----:B------:R-:W-:Y:S01]  /*0920*/  CS2R R8, SRZ ;  /* 0x0000000000087805 */ /* 0x000fe2000001ff00 */
[----:B------:R-:W-:Y:S01]  /*0930*/  IADD3 R26, R26, UR4, RZ ;  /* 0x000000041a1a7c10 */ /* 0x000fe2000fffe0ff */
[----:B------:R-:W-:Y:S01]  /*0940*/  CS2R R10, SRZ ;  /* 0x00000000000a7805 */ /* 0x000fe2000001ff00 */
[----:B------:R-:W-:-:S02]  /*0950*/  IMAD.MOV.U32 R14, RZ, RZ, R31 ;  /* 0x000000ffff0e7224 */ /* 0x000fc400078e001f */
[----:B------:R-:W-:Y:S02]  /*0960*/  IMAD.MOV.U32 R15, RZ, RZ, R30 ;  /* 0x000000ffff0f7224 */ /* 0x000fe400078e001e */
[----:B------:R-:W-:-:S03]  /*0970*/  IMAD.WIDE R12, R26, R13, c[0x0][0x178] ;  /* 0x00005e001a0c7625 */ /* 0x000fc600078e020d */
[----:B------:R0:W2:Y:S04]  /*0980*/  LDG.E.EL.64 R24, [R14.64] ;  /* 0x0000000c0e187981 */ /* 0x0000a8000c2e1b00 */
[----:B------:R1:W3:Y:S02]  /*0990*/  @!P0 LDG.E.EF.128 R8, [R12.64] ;  /* 0x0000000c0c088981 */ /* 0x0002e4000c0e1d00 */
[----:B-1----:R-:W-:Y:S02]  /*09a0*/  IMAD.MOV.U32 R12, RZ, RZ, R29 ;  /* 0x000000ffff0c7224 */ /* 0x002fe400078e001d */
[----:B------:R-:W-:-:S05]  /*09b0*/  IMAD.MOV.U32 R13, RZ, RZ, R28 ;  /* 0x000000ffff0d7224 */ /* 0x000fca00078e001c */
[----:B------:R1:W4:Y:S02]  /*09c0*/  LDG.E.EL.64 R22, [R12.64] ;  /* 0x0000000c0c167981 */ /* 0x000324000c2e1b00 */
[----:B-1----:R-:W-:Y:S02]  /*09d0*/  IMAD.MOV.U32 R12, RZ, RZ, R27 ;  /* 0x000000ffff0c7224 */ /* 0x002fe400078e001b */
[----:B------:R-:W-:-:S06]  /*09e0*/  IMAD.MOV.U32 R13, RZ, RZ, R7 ;  /* 0x000000ffff0d7224 */ /* 0x000fcc00078e0007 */
[----:B0-----:R-:W5:Y:S01]  /*09f0*/  LDG.E.EL.128 R12, [R12.64] ;  /* 0x0000000c0c0c7981 */ /* 0x001f62000c2e1d00 */
[----:B---3--:R-:W-:Y:S02]  /*0a00*/  I2FP.F32.S32 R37, R11 ;  /* 0x0000000b00257245 */ /* 0x008fe40000201400 */
[----:B--2---:R-:W-:-:S03]  /*0a10*/  PRMT R11, R25, 0x7632, R11 ;  /* 0x00007632190b7816 */ /* 0x004fc6000000000b */
[----:B------:R-:W-:Y:S02]  /*0a20*/  FMUL R37, R2, R37 ;  /* 0x0000002502257220 */ /* 0x000fe40000400000 */
[----:B------:R-:W-:Y:S01]  /*0a30*/  IMAD.U32 R11, R11, 0x10000, RZ ;  /* 0x000100000b0b7824 */ /* 0x000fe200078e00ff */
[----:B----4-:R-:W-:-:S05]  /*0a40*/  PRMT R34, R23, 0x7632, R34 ;  /* 0x0000763217227816 */ /* 0x010fca0000000022 */
[----:B------:R-:W-:-:S04]  /*0a50*/  IMAD.U32 R34, R34, 0x10000, RZ ;  /* 0x0001000022227824 */ /* 0x000fc800078e00ff */
[----:B------:R-:W-:Y:S01]  /*0a60*/  FFMA R34, R11, R37, R34 ;  /* 0x000000250b227223 */ /* 0x000fe20000000022 */
[----:B------:R-:W-:Y:S01]  /*0a70*/  I2FP.F32.S32 R11, R10 ;  /* 0x0000000a000b7245 */ /* 0x000fe20000201400 */
[----:B------:R-:W-:Y:S02]  /*0a80*/  IMAD.U32 R25, R25, 0x10000, RZ ;  /* 0x0001000019197824 */ /* 0x000fe400078e00ff */
[----:B------:R-:W-:Y:S02]  /*0a90*/  IMAD.U32 R10, R23, 0x10000, RZ ;  /* 0x00010000170a7824 */ /* 0x000fe400078e00ff */
[----:B------:R-:W-:Y:S01]  /*0aa0*/  FMUL R11, R2, R11 ;  /* 0x0000000b020b7220 */ /* 0x000fe20000400000 */
[----:B------:R-:W-:-:S03]  /*0ab0*/  I2FP.F32.S32 R9, R9 ;  /* 0x0000000900097245 */ /* 0x000fc60000201400 */
[--C-:B------:R-:W-:Y:S01]  /*0ac0*/  FFMA R25, R25, R11, R10.reuse ;  /* 0x0000000b19197223 */ /* 0x100fe2000000000a */
[----:B------:R-:W-:Y:S02]  /*0ad0*/  PRMT R10, R24, 0x7632, R10 ;  /* 0x00007632180a7816 */ /* 0x000fe4000000000a */
[----:B------:R-:W-:Y:S01]  /*0ae0*/  PRMT R11, R22, 0x7632, R11 ;  /* 0x00007632160b7816 */ /* 0x000fe2000000000b */
[----:B------:R-:W-:Y:S02]  /*0af0*/  FMUL R9, R2, R9 ;  /* 0x0000000902097220 */ /* 0x000fe40000400000 */
[----:B------:R-:W-:Y:S02]  /*0b00*/  IMAD.U32 R10, R10, 0x10000, RZ ;  /* 0x000100000a0a7824 */ /* 0x000fe400078e00ff */
[----:B------:R-:W-:-:S04]  /*0b10*/  IMAD.U32 R11, R11, 0x10000, RZ ;  /* 0x000100000b0b7824 */ /* 0x000fc800078e00ff */
[----:B------:R-:W-:Y:S01]  /*0b20*/  FFMA R23, R10, R9, R11 ;  /* 0x000000090a177223 */ /* 0x000fe2000000000b */
[----:B------:R-:W-:Y:S02]  /*0b30*/  IMAD.MOV.U32 R10, RZ, RZ, R20 ;  /* 0x000000ffff0a7224 */ /* 0x000fe400078e0014 */
[----:B------:R-:W-:-:S06]  /*0b40*/  IMAD.MOV.U32 R11, RZ, RZ, R3 ;  /* 0x000000ffff0b7224 */ /* 0x000fcc00078e0003 */
[----:B------:R-:W2:Y:S01]  /*0b50*/  LDG.E.EL.64 R10, [R10.64] ;  /* 0x0000000c0a0a7981 */ /* 0x000ea2000c2e1b00 */
[----:B------:R-:W-:Y:S01]  /*0b60*/  I2FP.F32.S32 R37, R8 ;  /* 0x0000000800257245 */ /* 0x000fe20000201400 */
[----:B------:R-:W-:Y:S02]  /*0b70*/  IMAD.U32 R9, R22, 0x10000, RZ ;  /* 0x0001000016097824 */ /* 0x000fe400078e00ff */
[----:B------:R-:W-:Y:S02]  /*0b80*/  IMAD.U32 R24, R24, 0x10000, RZ ;  /* 0x0001000018187824 */ /* 0x000fe400078e00ff */
[----:B------:R-:W-:-:S04]  /*0b90*/  FMUL R22, R2, R37 ;  /* 0x0000002502167220 */ /* 0x000fc80000400000 */
[----:B------:R-:W-:Y:S01]  /*0ba0*/  FFMA R22, R24, R22, R9 ;  /* 0x0000001618167223 */ /* 0x000fe20000000009 */
[----:B------:R-:W-:Y:S01]  /*0bb0*/  PLOP3.LUT P0, PT, PT, PT, UP1, 0x80, 0x0 ;  /* 0x000000000000781c */ /* 0x000fe20003f0f018 */
[C---:B--2---:R-:W-:Y:S01]  /*0bc0*/  IMAD.U32 R9, R10.reuse, 0x10000, RZ ;  /* 0x000100000a097824 */ /* 0x044fe200078e00ff */
[----:B------:R-:W-:-:S03]  /*0bd0*/  PRMT R10, R10, 0x7632, R10 ;  /* 0x000076320a0a7816 */ /* 0x000fc6000000000a */
[----:B-----5:R-:W-:Y:S01]  /*0be0*/  FADD R12, R12, R9 ;  /* 0x000000090c0c7221 */ /* 0x020fe20000000000 */
[C---:B------:R-:W-:Y:S01]  /*0bf0*/  IMAD.U32 R9, R11.reuse, 0x10000, RZ ;  /* 0x000100000b097824 */ /* 0x040fe200078e00ff */
[----:B------:R-:W-:Y:S01]  /*0c00*/  PRMT R11, R11, 0x7632, R11 ;  /* 0x000076320b0b7816 */ /* 0x000fe2000000000b */
[----:B------:R-:W-:-:S04]  /*0c10*/  IMAD.U32 R10, R10, 0x10000, RZ ;  /* 0x000100000a0a7824 */ /* 0x000fc800078e00ff */
[----:B------:R-:W-:Y:S02]  /*0c20*/  IMAD.U32 R8, R11, 0x10000, RZ ;  /* 0x000100000b087824 */ /* 0x000fe400078e00ff */
[----:B------:R-:W-:Y:S01]  /*0c30*/  IMAD.MOV.U32 R11, RZ, RZ, 0x2 ;  /* 0x00000002ff0b7424 */ /* 0x000fe200078e00ff */
[----:B------:R-:W-:Y:S01]  /*0c40*/  FADD R14, R14, R9 ;  /* 0x000000090e0e7221 */ /* 0x000fe20000000000 */
[----:B------:R-:W-:Y:S01]  /*0c50*/  FADD R15, R15, R8 ;  /* 0x000000080f0f7221 */ /* 0x000fe20000000000 */
[----:B------:R-:W-:Y:S01]  /*0c60*/  FADD R24, R13, R10 ;  /* 0x0000000a0d187221 */ /* 0x000fe20000000000 */
[----:B------:R-:W-:Y:S01]  /*0c70*/  CS2R R8, SRZ ;  /* 0x0000000000087805 */ /* 0x000fe2000001ff00 */
[----:B------:R-:W-:-:S05]  /*0c80*/  IMAD.WIDE R10, R26, R11, c[0x0][0x160] ;  /* 0x000058001a0a7625 */ /* 0x000fca00078e020b */
[----:B------:R-:W2:Y:S01]  /*0c90*/  @!P0 LDG.E.EF.64 R8, [R10.64] ;  /* 0x0000000c0a088981 */ /* 0x000ea2000c0e1b00 */
[----:B------:R-:W-:Y:S01]  /*0ca0*/  PLOP3.LUT P1, PT, PT, PT, UP1, 0x40, 0x0 ;  /* 0x000000000000781c */ /* 0x000fe20003f2e818 */
[----:B------:R-:W-:-:S04]  /*0cb0*/  UIADD3 UR4, UP0, UR4, 0x200, URZ ;  /* 0x0000020004047890 */ /* 0x000fc8000ff1e03f */
[----:B------:R-:W-:Y:S02]  /*0cc0*/  UIADD3.X UR5, URZ, UR5, URZ, UP0, !UPT ;  /* 0x000000053f057290 */ /* 0x000fe400087fe43f */
[----:B------:R-:W-:-:S04]  /*0cd0*/  UISETP.GE.U32.AND UP0, UPT, UR4, 0xa00, UPT ;  /* 0x00000a000400788c */ /* 0x000fc8000bf06070 */
[----:B------:R-:W-:Y:S01]  /*0ce0*/  UISETP.GE.U32.AND.EX UP0, UPT, UR5, URZ, UPT, UP0 ;  /* 0x0000003f0500728c */ /* 0x000fe2000bf06100 */
[C---:B--2---:R-:W-:Y:S01]  /*0cf0*/  IMAD.U32 R13, R8.reuse, 0x10000, RZ ;  /* 0x00010000080d7824 */ /* 0x044fe200078e00ff */
[----:B------:R-:W-:-:S03]  /*0d00*/  PRMT R8, R8, 0x7632, R8 ;  /* 0x0000763208087816 */ /* 0x000fc60000000008 */
[----:B------:R-:W-:Y:S02]  /*0d10*/  FFMA R10, R12, R22, R13 ;  /* 0x000000160c0a7223 */ /* 0x000fe4000000000d */
[----:B------:R-:W-:-:S04]  /*0d20*/  IMAD.U32 R13, R8, 0x10000, RZ ;  /* 0x00010000080d7824 */ /* 0x000fc800078e00ff */
[----:B------:R-:W-:Y:S01]  /*0d30*/  FFMA R23, R24, R23, R13 ;  /* 0x0000001718177223 */ /* 0x000fe2000000000d */
[----:B------:R-:W-:Y:S01]  /*0d40*/  FADD R13, R4, 1 ;  /* 0x3f800000040d7421 */ /* 0x000fe20000000000 */
[C---:B------:R-:W-:Y:S01]  /*0d50*/  IMAD.U32 R37, R9.reuse, 0x10000, RZ ;  /* 0x0001000009257824 */ /* 0x040fe200078e00ff */
[----:B------:R-:W-:Y:S02]  /*0d60*/  PRMT R9, R9, 0x7632, R9 ;  /* 0x0000763209097816 */ /* 0x000fe40000000009 */
[C---:B------:R-:W-:Y:S01]  /*0d70*/  FMUL R12, R13.reuse, 0.25 ;  /* 0x3e8000000d0c7820 */ /* 0x040fe20000400000 */
[----:B------:R-:W-:Y:S02]  /*0d80*/  FSETP.GT.AND P0, PT, |R13|, 8.50705917302346158658e+37, PT ;  /* 0x7e8000000d00780b */ /* 0x000fe40003f04200 */
[----:B------:R-:W-:Y:S01]  /*0d90*/  IMAD.U32 R8, R9, 0x10000, RZ ;  /* 0x0001000009087824 */ /* 0x000fe200078e00ff */
[----:B------:R-:W-:Y:S02]  /*0da0*/  FSETP.GEU.AND P2, PT, |R13|, 1.175494350822287508e-38, PT ;  /* 0x008000000d00780b */ /* 0x000fe40003f4e200 */
[----:B------:R-:W-:Y:S01]  /*0db0*/  FSEL R9, R12, R13, P0 ;  /* 0x0000000d0c097208 */ /* 0x000fe20000000000 */
[----:B------:R-:W-:Y:S01]  /*0dc0*/  FADD R12, R19, 1 ;  /* 0x3f800000130c7421 */ /* 0x000fe20000000000 */
[----:B------:R-:W-:Y:S01]  /*0dd0*/  FFMA R34, R15, R34, R8 ;  /* 0x000000220f227223 */ /* 0x000fe20000000008 */
[----:B------:R-:W-:-:S03]  /*0de0*/  FSEL R11, R13, R4, P1 ;  /* 0x000000040d0b7208 */ /* 0x000fc60000800000 */
[C---:B------:R-:W-:Y:S01]  /*0df0*/  FSETP.GEU.AND P3, PT, |R12|.reuse, 1.175494350822287508e-38, PT ;  /* 0x008000000c00780b */ /* 0x040fe20003f6e200 */
[C---:B------:R-:W-:Y:S01]  /*0e00*/  FMUL R15, R12.reuse, 0.25 ;  /* 0x3e8000000c0f7820 */ /* 0x040fe20000400000 */
[----:B------:R-:W-:Y:S01]  /*0e10*/  FSETP.GT.AND P1, PT, |R12|, 8.50705917302346158658e+37, PT ;  /* 0x7e8000000c00780b */ /* 0x000fe20003f24200 */
[----:B------:R-:W-:Y:S02]  /*0e20*/  FADD R8, R10, -R21 ;  /* 0x800000150a087221 */ /* 0x000fe40000000000 */
[----:B------:R-:W-:Y:S01]  /*0e30*/  @!P2 FMUL R9, R9, 16777216 ;  /* 0x4b8000000909a820 */ /* 0x000fe20000400000 */
[----:B------:R-:W-:Y:S01]  /*0e40*/  FSEL R24, R15, R12, P1 ;  /* 0x0000000c0f187208 */ /* 0x000fe20000800000 */
[----:B------:R-:W-:Y:S01]  /*0e50*/  FMUL R13, R8, 0.25 ;  /* 0x3e800000080d7820 */ /* 0x000fe20000400000 */
[----:B------:R-:W-:Y:S02]  /*0e60*/  FFMA R25, R14, R25, R37 ;  /* 0x000000190e197223 */ /* 0x000fe40000000025 */
[----:B------:R-:W0:Y:S01]  /*0e70*/  MUFU.RCP R14, R9 ;  /* 0x00000009000e7308 */ /* 0x000e220000001000 */
[----:B------:R-:W-:Y:S01]  /*0e80*/  FADD R15, R23, -R18 ;  /* 0x80000012170f7221 */ /* 0x000fe20000000000 */
[----:B------:R-:W-:Y:S01]  /*0e90*/  FSEL R13, R13, R8, P0 ;  /* 0x000000080d0d7208 */ /* 0x000fe20000000000 */
[----:B------:R-:W-:Y:S01]  /*0ea0*/  @!P3 FMUL R24, R24, 16777216 ;  /* 0x4b8000001818b820 */ /* 0x000fe20000400000 */
[----:B------:R-:W-:Y:S01]  /*0eb0*/  PLOP3.LUT P0, PT, PT, PT, UP1, 0x40, 0x0 ;  /* 0x000000000000781c */ /* 0x000fe20003f0e818 */
[----:B------:R-:W-:-:S03]  /*0ec0*/  FMUL R4, R15, 0.25 ;  /* 0x3e8000000f047820 */ /* 0x000fc60000400000 */
[----:B------:R-:W1:Y:S01]  /*0ed0*/  MUFU.RCP R9, R24 ;  /* 0x0000001800097308 */ /* 0x000e620000001000 */
[----:B------:R-:W-:Y:S01]  /*0ee0*/  FSEL R19, R12, R19, P0 ;  /* 0x000000130c137208 */ /* 0x000fe20000000000 */
[----:B------:R-:W-:Y:S01]  /*0ef0*/  FADD R12, R17, 1 ;  /* 0x3f800000110c7421 */ /* 0x000fe20000000000 */
[----:B------:R-:W-:Y:S01]  /*0f00*/  @!P2 FMUL R13, R13, 16777216 ;  /* 0x4b8000000d0da820 */ /* 0x000fe20000400000 */
[----:B------:R-:W-:-:S03]  /*0f10*/  FSEL R4, R4, R15, P1 ;  /* 0x0000000f04047208 */ /* 0x000fc60000800000 */
[----:B------:R-:W-:Y:S01]  /*0f20*/  FSETP.GEU.AND P2, PT, |R12|, 1.175494350822287508e-38, PT ;  /* 0x008000000c00780b */ /* 0x000fe20003f4e200 */
[----:B0-----:R-:W-:Y:S01]  /*0f30*/  FFMA R14, R14, R13, R21 ;  /* 0x0000000d0e0e7223 */ /* 0x001fe20000000015 */
[C---:B------:R-:W-:Y:S01]  /*0f40*/  FMUL R13, R12.reuse, 0.25 ;  /* 0x3e8000000c0d7820 */ /* 0x040fe20000400000 */
[----:B------:R-:W-:Y:S01]  /*0f50*/  FSETP.GT.AND P0, PT, |R12|, 8.50705917302346158658e+37, PT ;  /* 0x7e8000000c00780b */ /* 0x000fe20003f04200 */
[----:B------:R-:W-:Y:S01]  /*0f60*/  @!P3 FMUL R4, R4, 16777216 ;  /* 0x4b8000000404b820 */ /* 0x000fe20000400000 */
[----:B------:R-:W-:Y:S02]  /*0f70*/  FADD R22, R25, -R5 ;  /* 0x8000000519167221 */ /* 0x000fe40000000000 */
[----:B------:R-:W-:Y:S01]  /*0f80*/  FSEL R37, R13, R12, P0 ;  /* 0x0000000c0d257208 */ /* 0x000fe20000000000 */
[----:B-1----:R-:W-:Y:S01]  /*0f90*/  FFMA R4, R9, R4, R18 ;  /* 0x0000000409047223 */ /* 0x002fe20000000012 */
[----:B------:R-:W-:Y:S01]  /*0fa0*/  FMUL R9, R22, 0.25 ;  /* 0x3e80000016097820 */ /* 0x000fe20000400000 */
[----:B------:R-:W-:-:S03]  /*0fb0*/  FADD R13, R16, 1 ;  /* 0x3f800000100d7421 */ /* 0x000fc60000000000 */
[----:B------:R-:W-:Y:S01]  /*0fc0*/  @!P2 FMUL R37, R37, 16777216 ;  /* 0x4b8000002525a820 */ /* 0x000fe20000400000 */
[----:B------:R-:W-:Y:S02]  /*0fd0*/  FSEL R9, R9, R22, P0 ;  /* 0x0000001609097208 */ /* 0x000fe40000000000 */
[----:B------:R-:W-:Y:S01]  /*0fe0*/  PLOP3.LUT P0, PT, PT, PT, UP1, 0x40, 0x0 ;  /* 0x000000000000781c */ /* 0x000fe20003f0e818 */
[----:B------:R0:W1:Y:S01]  /*0ff0*/  MUFU.RCP R24, R37 ;  /* 0x0000002500187308 */ /* 0x0000620000001000 */
[C---:B------:R-:W-:Y:S02]  /*1000*/  FSETP.GEU.AND P1, PT, |R13|.reuse, 1.175494350822287508e-38, PT ;  /* 0x008000000d00780b */ /* 0x040fe40003f2e200 */
[----:B------:R-:W-:Y:S01]  /*1010*/  FSEL R17, R12, R17, P0 ;  /* 0x000000110c117208 */ /* 0x000fe20000000000 */
[C---:B------:R-:W-:Y:S01]  /*1020*/  FMUL R12, R13.reuse, 0.25 ;  /* 0x3e8000000d0c7820 */ /* 0x040fe20000400000 */
[----:B------:R-:W-:-:S04]  /*1030*/  FSETP.GT.AND P0, PT, |R13|, 8.50705917302346158658e+37, PT ;  /* 0x7e8000000d00780b */ /* 0x000fc80003f04200 */
[----:B0-----:R-:W-:Y:S01]  /*1040*/  FSEL R37, R12, R13, P0 ;  /* 0x0000000d0c257208 */ /* 0x001fe20000000000 */
[----:B------:R-:W-:-:S04]  /*1050*/  @!P2 FMUL R9, R9, 16777216 ;  /* 0x4b8000000909a820 */ /* 0x000fc80000400000 */
[----:B------:R-:W-:Y:S01]  /*1060*/  @!P1 FMUL R37, R37, 16777216 ;  /* 0x4b80000025259820 */ /* 0x000fe20000400000 */
[----:B-1----:R-:W-:Y:S01]  /*1070*/  FFMA R24, R24, R9, R5 ;  /* 0x0000000918187223 */ /* 0x002fe20000000005 */
[----:B------:R-:W-:-:S04]  /*1080*/  FADD R9, R34, -R6 ;  /* 0x8000000622097221 */ /* 0x000fc80000000000 */
[----:B------:R-:W0:Y:S01]  /*1090*/  MUFU.RCP R37, R37 ;  /* 0x0000002500257308 */ /* 0x000e220000001000 */
[----:B------:R-:W-:-:S05]  /*10a0*/  FMUL R12, R9, 0.25 ;  /* 0x3e800000090c7820 */ /* 0x000fca0000400000 */
[----:B------:R-:W-:Y:S02]  /*10b0*/  FSEL R12, R12, R9, P0 ;  /* 0x000000090c0c7208 */ /* 0x000fe40000000000 */
[----:B------:R-:W-:-:S03]  /*10c0*/  PLOP3.LUT P0, PT, PT, PT, UP1, 0x40, 0x0 ;  /* 0x000000000000781c */ /* 0x000fc60003f0e818 */
[----:B------:R-:W-:Y:S01]  /*10d0*/  @!P1 FMUL R12, R12, 16777216 ;  /* 0x4b8000000c0c9820 */ /* 0x000fe20000400000 */
[----:B------:R-:W-:Y:S02]  /*10e0*/  PLOP3.LUT P1, PT, PT, PT, UP1, 0x80, 0x0 ;  /* 0x000000000000781c */ /* 0x000fe40003f2f018 */
[----:B------:R-:W-:Y:S01]  /*10f0*/  FSEL R16, R13, R16, P0 ;  /* 0x000000100d107208 */ /* 0x000fe20000000000 */
[----:B0-----:R-:W-:Y:S01]  /*1100*/  FFMA R12, R37, R12, R6 ;  /* 0x0000000c250c7223 */ /* 0x001fe20000000006 */
[----:B------:R-:W-:-:S04]  /*1110*/  PLOP3.LUT P0, PT, PT, PT, UP1, 0x40, 0x0 ;  /* 0x000000000000781c */ /* 0x000fc80003f0e818 */
[----:B------:R-:W-:Y:S01]  /*1120*/  FSEL R6, R12, R6, P0 ;  /* 0x000000060c067208 */ /* 0x000fe20000000000 */
[----:B------:R-:W-:Y:S01]  /*1130*/  FADD R12, R34, -R12 ;  /* 0x8000000c220c7221 */ /* 0x000fe20000000000 */
[----:B------:R-:W-:-:S03]  /*1140*/  PLOP3.LUT P0, PT, PT, PT, UP1, 0x40, 0x0 ;  /* 0x000000000000781c */ /* 0x000fc60003f0e818 */
[----:B------:R-:W-:Y:S01]  /*1150*/  @!P1 FFMA R32, R9, R12, R32 ;  /* 0x0000000c09209223 */ /* 0x000fe20000000020 */
[----:B------:R-:W-:Y:S02]  /*1160*/  PLOP3.LUT P1, PT, PT, PT, UP1, 0x80, 0x0 ;  /* 0x000000000000781c */ /* 0x000fe40003f2f018 */
[----:B------:R-:W-:Y:S02]  /*1170*/  FSEL R9, R24, R5, P0 ;  /* 0x0000000518097208 */ /* 0x000fe40000000000 */
[----:B------:R-:W-:Y:S02]  /*1180*/  PLOP3.LUT P0, PT, PT, PT, UP1, 0x40, 0x0 ;  /* 0x000000000000781c */ /* 0x000fe40003f0e818 */
[----:B------:R-:W-:Y:S01]  /*1190*/  F2FP.BF16.PACK_AB R5, R34, R25 ;  /* 0x000000192205723e */ /* 0x000fe200000010ff */
[----:B------:R-:W-:Y:S01]  /*11a0*/  IMAD.MOV.U32 R34, RZ, RZ, 0x2 ;  /* 0x00000002ff227424 */ /* 0x000fe200078e00ff */
[----:B------:R-:W-:Y:S01]  /*11b0*/  FADD R24, R25, -R24 ;  /* 0x8000001819187221 */ /* 0x000fe20000000000 */
[----:B------:R-:W-:Y:S01]  /*11c0*/  FSEL R18, R4, R18, P0 ;  /* 0x0000001204127208 */ /* 0x000fe20000000000 */
[C---:B------:R-:W-:Y:S01]  /*11d0*/  FADD R25, R23.reuse, -R4 ;  /* 0x8000000417197221 */ /* 0x040fe20000000000 */
[----:B------:R-:W-:Y:S01]  /*11e0*/  PLOP3.LUT P0, PT, PT, PT, UP1, 0x40, 0x0 ;  /* 0x000000000000781c */ /* 0x000fe20003f0e818 */
[----:B------:R-:W-:Y:S01]  /*11f0*/  IMAD.WIDE R12, R26, R34, c[0x0][0x1a0] ;  /* 0x000068001a0c7625 */ /* 0x000fe200078e0222 */
[----:B------:R-:W-:Y:S01]  /*1200*/  F2FP.BF16.PACK_AB R4, R23, R10 ;  /* 0x0000000a1704723e */ /* 0x000fe200000010ff */
[----:B------:R-:W-:Y:S01]  /*1210*/  FADD R23, R10, -R14 ;  /* 0x8000000e0a177221 */ /* 0x000fe20000000000 */
[----:B------:R-:W-:-:S02]  /*1220*/  FSEL R14, R14, R21, P0 ;  /* 0x000000150e0e7208 */ /* 0x000fc40000000000 */
[----:B------:R-:W-:Y:S01]  /*1230*/  IADD3 R20, P0, R20, 0x400, RZ ;  /* 0x0000040014147810 */ /* 0x000fe20007f1e0ff */
[----:B------:R0:W-:Y:S01]  /*1240*/  @!P1 STG.E.64 [R12.64], R4 ;  /* 0x000000040c009986 */ /* 0x0001e2000c101b0c */
[----:B------:R-:W-:Y:S02]  /*1250*/  PLOP3.LUT P3, PT, PT, PT, UP1, 0x80, 0x0 ;  /* 0x000000000000781c */ /* 0x000fe40003f6f018 */
[----:B------:R-:W-:Y:S02]  /*1260*/  PLOP3.LUT P2, PT, PT, PT, UP1, 0x80, 0x0 ;  /* 0x000000000000781c */ /* 0x000fe40003f4f018 */
[----:B------:R-:W-:Y:S01]  /*1270*/  PLOP3.LUT P1, PT, PT, PT, UP1, 0x80, 0x0 ;  /* 0x000000000000781c */ /* 0x000fe20003f2f018 */
[----:B------:R-:W-:Y:S01]  /*1280*/  IMAD.X R3, RZ, RZ, R3, P0 ;  /* 0x000000ffff037224 */ /* 0x000fe200000e0603 */
[----:B------:R-:W-:Y:S01]  /*1290*/  PLOP3.LUT P0, PT, PT, PT, UP0, 0x80, 0x0 ;  /* 0x000000000000781c */ /* 0x000fe20003f0f008 */
[----:B0-----:R-:W-:-:S06]  /*12a0*/  IMAD.MOV.U32 R12, RZ, RZ, R36 ;  /* 0x000000ffff0c7224 */ /* 0x001fcc00078e0024 */
[----:B------:R-:W-:Y:S02]  /*12b0*/  @!P3 FFMA R33, R22, R24, R33 ;  /* 0x000000181621b223 */ /* 0x000fe40000000021 */
[----:B------:R-:W-:Y:S01]  /*12c0*/  @!P2 FFMA R35, R15, R25, R35 ;  /* 0x000000190f23a223 */ /* 0x000fe20000000023 */
[----:B------:R-:W-:Y:S01]  /*12d0*/  IADD3 R29, P2, R29, 0x400, RZ ;  /* 0x000004001d1d7810 */ /* 0x000fe20007f5e0ff */
[----:B------:R-:W-:Y:S01]  /*12e0*/  @!P1 FFMA R12, R8, R23, R12 ;  /* 0x00000017080c9223 */ /* 0x000fe2000000000c */
[----:B------:R-:W-:Y:S02]  /*12f0*/  IADD3 R27, P1, R27, 0x800, RZ ;  /* 0x000008001b1b7810 */ /* 0x000fe40007f3e0ff */
[----:B------:R-:W-:Y:S01]  /*1300*/  IADD3 R31, P3, R31, 0x400, RZ ;  /* 0x000004001f1f7810 */ /* 0x000fe20007f7e0ff */
[----:B------:R-:W-:Y:S02]  /*1310*/  IMAD.X R28, RZ, RZ, R28, P2 ;  /* 0x000000ffff1c7224 */ /* 0x000fe400010e061c */
[----:B------:R-:W-:-:S02]  /*1320*/  IMAD.X R7, RZ, RZ, R7, P1 ;  /* 0x000000ffff077224 */ /* 0x000fc400008e0607 */
[----:B------:R-:W-:Y:S02]  /*1330*/  IMAD.X R30, RZ, RZ, R30, P3 ;  /* 0x000000ffff1e7224 */ /* 0x000fe400018e061e */
[----:B------:R-:W-:Y:S02]  /*1340*/  IMAD.MOV.U32 R4, RZ, RZ, R11 ;  /* 0x000000ffff047224 */ /* 0x000fe400078e000b */
[----:B------:R-:W-:Y:S02]  /*1350*/  IMAD.MOV.U32 R5, RZ, RZ, R9 ;  /* 0x000000ffff057224 */ /* 0x000fe400078e0009 */
[----:B------:R-:W-:Y:S02]  /*1360*/  IMAD.MOV.U32 R21, RZ, RZ, R14 ;  /* 0x000000ffff157224 */ /* 0x000fe400078e000e */
[----:B------:R-:W-:Y:S01]  /*1370*/  IMAD.MOV.U32 R36, RZ, RZ, R12 ;  /* 0x000000ffff247224 */ /* 0x000fe200078e000c */
[----:B------:R-:W-:Y:S05]  /*1380*/  @!P0 BRA `(.L_x_0) ;  /* 0xfffff56000008947 */ /* 0x000fea000383ffff */
[----:B------:R-:W-:Y:S01]  /*1390*/  FADD R4, R11, R19 ;  /* 0x000000130b047221 */ /* 0x000fe20000000000 */
[----:B------:R-:W-:Y:S01]  /*13a0*/  FMUL R22, R19, 0.25 ;  /* 0x3e80000013167820 */ /* 0x000fe20000400000 */
[----:B------:R-:W-:Y:S01]  /*13b0*/  FMUL R25, R16, 0.25 ;  /* 0x3e80000010197820 */ /* 0x000fe20000400000 */
[----:B------:R-:W-:Y:S01]  /*13c0*/  FADD R12, R12, R35 ;  /* 0x000000230c0c7221 */ /* 0x000fe20000000000 */
[----:B------:R-:W-:Y:S01]  /*13d0*/  FADD R3, R17, R4 ;  /* 0x0000000411037221 */ /* 0x000fe20000000000 */
[C---:B------:R-:W-:Y:S01]  /*13e0*/  FSETP.GEU.AND P3, PT, |R4|.reuse, 1.175494350822287508e-38, PT ;  /* 0x008000000400780b */ /* 0x040fe20003f6e200 */
[C---:B------:R-:W-:Y:S01]  /*13f0*/  FMUL R13, R4.reuse, 0.25 ;  /* 0x3e800000040d7820 */ /* 0x040fe20000400000 */
[----:B------:R-:W-:Y:S01]  /*1400*/  FSETP.GT.AND P0, PT, |R4|, 8.50705917302346158658e+37, PT ;  /* 0x7e8000000400780b */ /* 0x000fe20003f04200 */
[C---:B------:R-:W-:Y:S01]  /*1410*/  FMUL R10, R3.reuse, 0.25 ;  /* 0x3e800000030a7820 */ /* 0x040fe20000400000 */
[----:B------:R-:W-:Y:S01]  /*1420*/  FSETP.GEU.AND P4, PT, |R3|, 1.175494350822287508e-38, PT ;  /* 0x008000000300780b */ /* 0x000fe20003f8e200 */
[----:B------:R-:W-:Y:S01]  /*1430*/  FADD R2, R16, R3 ;  /* 0x0000000310027221 */ /* 0x000fe20000000000 */
[----:B------:R-:W-:Y:S01]  /*1440*/  FSEL R15, R13, R4, P0 ;  /* 0x000000040d0f7208 */ /* 0x000fe20000000000 */
[----:B------:R-:W0:Y:S01]  /*1450*/  S2R R35, SR_TID.X ;  /* 0x0000000000237919 */ /* 0x000e220000002100 */
[----:B------:R-:W-:Y:S01]  /*1460*/  FSETP.GT.AND P1, PT, |R3|, 8.50705917302346158658e+37, PT ;  /* 0x7e8000000300780b */ /* 0x000fe20003f24200 */
[C---:B------:R-:W-:Y:S01]  /*1470*/  FMUL R13, R2.reuse, 0.25 ;  /* 0x3e800000020d7820 */ /* 0x040fe20000400000 */
[----:B------:R-:W-:Y:S01]  /*1480*/  FSETP.GEU.AND P5, PT, |R2|, 1.175494350822287508e-38, PT ;  /* 0x008000000200780b */ /* 0x000fe20003fae200 */
[----:B------:R-:W-:Y:S01]  /*1490*/  IMAD.MOV.U32 R30, RZ, RZ, 0x10 ;  /* 0x00000010ff1e7424 */ /* 0x000fe200078e00ff */
[----:B------:R-:W-:Y:S01]  /*14a0*/  FSEL R10, R10, R3, P1 ;  /* 0x000000030a0a7208 */ /* 0x000fe20000800000 */
[----:B------:R-:W-:Y:S01]  /*14b0*/  @!P3 FMUL R15, R15, 16777216 ;  /* 0x4b8000000f0fb820 */ /* 0x000fe20000400000 */
[----:B------:R-:W-:Y:S01]  /*14c0*/  FSETP.GT.AND P2, PT, |R2|, 8.50705917302346158658e+37, PT ;  /* 0x7e8000000200780b */ /* 0x000fe20003f44200 */
[----:B------:R-:W-:Y:S01]  /*14d0*/  ULDC.64 UR8, c[0x0][0x1b0] ;  /* 0x00006c0000087ab9 */ /* 0x000fe20000000a00 */
[----:B------:R-:W-:Y:S01]  /*14e0*/  FSEL R19, R22, R19, P0 ;  /* 0x0000001316137208 */ /* 0x000fe20000000000 */
[----:B------:R-:W1:Y:S01]  /*14f0*/  MUFU.RCP R20, R15 ;  /* 0x0000000f00147308 */ /* 0x000e620000001000 */
[----:B------:R-:W-:Y:S01]  /*1500*/  @!P4 FMUL R10, R10, 16777216 ;  /* 0x4b8000000a0ac820 */ /* 0x000fe20000400000 */
[----:B------:R-:W-:Y:S01]  /*1510*/  FSEL R23, R13, R2, P2 ;  /* 0x000000020d177208 */ /* 0x000fe20001000000 */
[----:B------:R-:W-:Y:S01]  /*1520*/  FMUL R22, R17, 0.25 ;  /* 0x3e80000011167820 */ /* 0x000fe20000400000 */
[----:B------:R-:W-:Y:S01]  /*1530*/  @!P3 FMUL R19, R19, 16777216 ;  /* 0x4b8000001313b820 */ /* 0x000fe20000400000 */
[----:B------:R-:W-:Y:S01]  /*1540*/  FSETP.NEU.AND P0, PT, R4, RZ, PT ;  /* 0x000000ff0400720b */ /* 0x000fe20003f0d000 */
[----:B------:R-:W-:Y:S01]  /*1550*/  ULDC.64 UR10, c[0x0][0x1b8] ;  /* 0x00006e00000a7ab9 */ /* 0x000fe20000000a00 */
[----:B------:R-:W-:Y:S01]  /*1560*/  @!P5 FMUL R23, R23, 16777216 ;  /* 0x4b8000001717d820 */ /* 0x000fe20000400000 */
[----:B------:R-:W2:Y:S01]  /*1570*/  MUFU.RCP R10, R10 ;  /* 0x0000000a000a7308 */ /* 0x000ea20000001000 */
[----:B------:R-:W-:Y:S01]  /*1580*/  FSEL R21, R22, R17, P1 ;  /* 0x0000001116157208 */ /* 0x000fe20000800000 */
[----:B------:R-:W-:Y:S01]  /*1590*/  FADD R17, R18, -R14 ;  /* 0x8000000e12117221 */ /* 0x000fe20000000000 */
[----:B------:R-:W-:-:S02]  /*15a0*/  FSEL R18, R25, R16, P2 ;  /* 0x0000001019127208 */ /* 0x000fc40001000000 */
[----:B------:R-:W-:Y:S01]  /*15b0*/  FSETP.NEU.AND P1, PT, R2, RZ, PT ;  /* 0x000000ff0200720b */ /* 0x000fe20003f2d000 */
[----:B------:R-:W-:Y:S01]  /*15c0*/  @!P4 FMUL R21, R21, 16777216 ;  /* 0x4b8000001515c820 */ /* 0x000fe20000400000 */
[----:B------:R-:W-:Y:S01]  /*15d0*/  FMUL R16, R17, R17 ;  /* 0x0000001111107220 */ /* 0x000fe20000400000 */
[----:B------:R-:W3:Y:S01]  /*15e0*/  MUFU.RCP R15, R23 ;  /* 0x00000017000f7308 */ /* 0x000ee20000001000 */
[----:B-1----:R-:W-:Y:S01]  /*15f0*/  FMUL R20, R20, R19 ;  /* 0x0000001314147220 */ /* 0x002fe20000400000 */
[----:B------:R-:W-:Y:S01]  /*1600*/  @!P5 FMUL R18, R18, 16777216 ;  /* 0x4b8000001212d820 */ /* 0x000fe20000400000 */
[----:B------:R-:W-:Y:S01]  /*1610*/  FMUL R16, R11, R16 ;  /* 0x000000100b107220 */ /* 0x000fe20000400000 */
[----:B0-----:R-:W-:Y:S02]  /*1620*/  SHF.R.U32.HI R36, RZ, 0x3, R35 ;  /* 0x00000003ff247819 */ /* 0x001fe40000011623 */
[----:B------:R-:W-:Y:S01]  /*1630*/  FSEL R19, R20, RZ, P0 ;  /* 0x000000ff14137208 */ /* 0x000fe20000000000 */
[----:B--2---:R-:W-:Y:S01]  /*1640*/  FMUL R21, R10, R21 ;  /* 0x000000150a157220 */ /* 0x004fe20000400000 */
[----:B------:R-:W-:Y:S01]  /*1650*/  FSETP.NEU.AND P0, PT, R3, RZ, PT ;  /* 0x000000ff0300720b */ /* 0x000fe20003f0d000 */
[----:B------:R-:W-:-:S02]  /*1660*/  FADD R10, R2, R2 ;  /* 0x00000002020a7221 */ /* 0x000fc40000000000 */
[----:B------:R-:W-:Y:S01]  /*1670*/  FFMA R14, R17, R19, R14 ;  /* 0x00000013110e7223 */ /* 0x000fe2000000000e */
[----:B------:R-:W-:Y:S01]  /*1680*/  FFMA R12, R19, R16, R12 ;  /* 0x00000010130c7223 */ /* 0x000fe2000000000c */
[----:B------:R-:W-:Y:S02]  /*1690*/  FSEL R21, R21, RZ, P0 ;  /* 0x000000ff15157208 */ /* 0x000fe40000000000 */
[--C-:B------:R-:W-:Y:S01]  /*16a0*/  FADD R11, R9, -R14.reuse ;  /* 0x8000000e090b7221 */ /* 0x100fe20000000000 */
[C---:B------:R-:W-:Y:S01]  /*16b0*/  FSETP.GEU.AND P2, PT, |R10|.reuse, 1.175494350822287508e-38, PT ;  /* 0x008000000a00780b */ /* 0x040fe20003f4e200 */
[----:B---3--:R-:W-:Y:S01]  /*16c0*/  FMUL R18, R15, R18 ;  /* 0x000000120f127220 */ /* 0x008fe20000400000 */
[C---:B------:R-:W-:Y:S01]  /*16d0*/  FMUL R9, R10.reuse, 0.25 ;  /* 0x3e8000000a097820 */ /* 0x040fe20000400000 */
[C---:B------:R-:W-:Y:S01]  /*16e0*/  FFMA R15, R11.reuse, R21, R14 ;  /* 0x000000150b0f7223 */ /* 0x040fe2000000000e */
[----:B------:R-:W-:Y:S01]  /*16f0*/  FSETP.GT.AND P0, PT, |R10|, 8.50705917302346158658e+37, PT ;  /* 0x7e8000000a00780b */ /* 0x000fe20003f04200 */
[----:B------:R-:W-:Y:S01]  /*1700*/  FMUL R11, R11, R11 ;  /* 0x0000000b0b0b7220 */ /* 0x000fe20000400000 */
[----:B------:R-:W-:Y:S01]  /*1710*/  FSEL R18, R18, RZ, P1 ;  /* 0x000000ff12127208 */ /* 0x000fe20000800000 */
[--C-:B------:R-:W-:Y:S01]  /*1720*/  FADD R14, R6, -R15.reuse ;  /* 0x8000000f060e7221 */ /* 0x100fe20000000000 */
[----:B------:R-:W-:Y:S01]  /*1730*/  FSEL R16, R9, R10, P0 ;  /* 0x0000000a09107208 */ /* 0x000fe20000000000 */
[----:B------:R-:W-:Y:S01]  /*1740*/  FADD R12, R33, R12 ;  /* 0x0000000c210c7221 */ /* 0x000fe20000000000 */
[----:B------:R-:W-:Y:S01]  /*1750*/  FMUL R11, R4, R11 ;  /* 0x0000000b040b7220 */ /* 0x000fe20000400000 */
[C---:B------:R-:W-:Y:S01]  /*1760*/  FFMA R15, R14.reuse, R18, R15 ;  /* 0x000000120e0f7223 */ /* 0x040fe2000000000f */
[----:B------:R-:W-:Y:S01]  /*1770*/  FMUL R14, R14, R14 ;  /* 0x0000000e0e0e7220 */ /* 0x000fe20000400000 */
[----:B------:R-:W-:Y:S01]  /*1780*/  @!P2 FMUL R16, R16, 16777216 ;  /* 0x4b8000001010a820 */ /* 0x000fe20000400000 */
[----:B------:R-:W-:Y:S01]  /*1790*/  FFMA R11, R21, R11, R12 ;  /* 0x0000000b150b7223 */ /* 0x000fe2000000000c */
[----:B------:R-:W-:Y:S01]  /*17a0*/  FSEL R13, R13, R2, P0 ;  /* 0x000000020d0d7208 */ /* 0x000fe20000000000 */
[----:B------:R-:W0:Y:S01]  /*17b0*/  SHFL.BFLY PT, R12, R15, 0x10, 0x1f ;  /* 0x0e001f000f0c7f89 */ /* 0x000e2200000e0000 */
[----:B------:R-:W-:Y:S01]  /*17c0*/  FMUL R14, R3, R14 ;  /* 0x0000000e030e7220 */ /* 0x000fe20000400000 */
[----:B------:R-:W-:Y:S01]  /*17d0*/  FADD R11, R32, R11 ;  /* 0x0000000b200b7221 */ /* 0x000fe20000000000 */
[----:B------:R-:W1:Y:S01]  /*17e0*/  MUFU.RCP R16, R16 ;  /* 0x0000001000107308 */ /* 0x000e620000001000 */
[----:B------:R-:W-:Y:S01]  /*17f0*/  FADD R3, R10, R10 ;  /* 0x0000000a0a037221 */ /* 0x000fe20000000000 */
[----:B------:R-:W-:Y:S01]  /*1800*/  @!P2 FMUL R13, R13, 16777216 ;  /* 0x4b8000000d0da820 */ /* 0x000fe20000400000 */
[----:B------:R-:W-:Y:S01]  /*1810*/  FFMA R11, R18, R14, R11 ;  /* 0x0000000e120b7223 */ /* 0x000fe2000000000b */
[----:B------:R-:W-:Y:S01]  /*1820*/  FSETP.NEU.AND P1, PT, R10, RZ, PT ;  /* 0x000000ff0a00720b */ /* 0x000fe20003f2d000 */
[C---:B------:R-:W-:Y:S01]  /*1830*/  FMUL R4, R3.reuse, 0.25 ;  /* 0x3e80000003047820 */ /* 0x040fe20000400000 */
[----:B------:R-:W-:-:S02]  /*1840*/  FSETP.GEU.AND P2, PT, |R3|, 1.175494350822287508e-38, PT ;  /* 0x008000000300780b */ /* 0x000fc40003f4e200 */
[----:B------:R-:W2:Y:S01]  /*1850*/  SHFL.BFLY PT, R14, R11, 0x10, 0x1f ;  /* 0x0e001f000b0e7f89 */ /* 0x000ea200000e0000 */
[----:B------:R-:W-:Y:S02]  /*1860*/  FSETP.GT.AND P0, PT, |R3|, 8.50705917302346158658e+37, PT ;  /* 0x7e8000000300780b */ /* 0x000fe40003f04200 */
[----:B------:R-:W-:Y:S02]  /*1870*/  LOP3.LUT R36, R36, 0xc, RZ, 0xc0, !PT ;  /* 0x0000000c24247812 */ /* 0x000fe400078ec0ff */
[----:B------:R-:W-:Y:S02]  /*1880*/  FSEL R9, R9, R10, P0 ;  /* 0x0000000a09097208 */ /* 0x000fe40000000000 */
[----:B------:R-:W-:Y:S01]  /*1890*/  LOP3.LUT R33, R35, 0x7f, RZ, 0xc0, !PT ;  /* 0x0000007f23217812 */ /* 0x000fe200078ec0ff */
[----:B-1----:R-:W-:Y:S01]  /*18a0*/  FMUL R13, R16, R13 ;  /* 0x0000000d100d7220 */ /* 0x002fe20000400000 */
[----:B------:R-:W-:Y:S02]  /*18b0*/  FSEL R16, R4, R3, P0 ;  /* 0x0000000304107208 */ /* 0x000fe40000000000 */
[----:B------:R-:W-:Y:S01]  /*18c0*/  @!P2 FMUL R9, R9, 16777216 ;  /* 0x4b8000000909a820 */ /* 0x000fe20000400000 */
[----:B------:R-:W-:Y:S01]  /*18d0*/  IADD3 R23, R0, -0x200, RZ ;  /* 0xfffffe0000177810 */ /* 0x000fe20007ffe0ff */
[----:B0-----:R-:W-:Y:S01]  /*18e0*/  FADD R12, -R15, R12 ;  /* 0x0000000c0f0c7221 */ /* 0x001fe20000000100 */
[----:B------:R-:W-:Y:S01]  /*18f0*/  FSEL R13, R13, RZ, P1 ;  /* 0x000000ff0d0d7208 */ /* 0x000fe20000800000 */
[----:B------:R-:W-:Y:S01]  /*1900*/  @!P2 FMUL R16, R16, 16777216 ;  /* 0x4b8000001010a820 */ /* 0x000fe20000400000 */
[----:B------:R-:W-:Y:S01]  /*1910*/  FSETP.NEU.AND P1, PT, R3, RZ, PT ;  /* 0x000000ff0300720b */ /* 0x000fe20003f2d000 */
[C---:B------:R-:W-:Y:S01]  /*1920*/  FMUL R17, R12.reuse, R12 ;  /* 0x0000000c0c117220 */ /* 0x040fe20000400000 */
[----:B------:R-:W-:Y:S01]  /*1930*/  IMAD.WIDE.U32 R30, R33, R30, c[0x0][0x168] ;  /* 0x00005a00211e7625 */ /* 0x000fe200078e001e */
[----:B------:R-:W-:-:S02]  /*1940*/  FFMA R15, R12, R13, R15 ;  /* 0x0000000d0c0f7223 */ /* 0x000fc4000000000f */
[----:B------:R-:W-:Y:S01]  /*1950*/  FMUL R17, R2, R17 ;  /* 0x0000001102117220 */ /* 0x000fe20000400000 */
[----:B------:R-:W0:Y:S01]  /*1960*/  MUFU.RCP R16, R16 ;  /* 0x0000001000107308 */ /* 0x000e220000001000 */
[----:B------:R-:W-:Y:S01]  /*1970*/  FADD R2, R3, R3 ;  /* 0x0000000303027221 */ /* 0x000fe20000000000 */
[----:B------:R-:W1:Y:S01]  /*1980*/  SHFL.BFLY PT, R12, R15, 0x8, 0x1f ;  /* 0x0d001f000f0c7f89 */ /* 0x000e6200000e0000 */
[----:B--2---:R-:W-:-:S03]  /*1990*/  FADD R14, R11, R14 ;  /* 0x0000000e0b0e7221 */ /* 0x004fc60000000000 */
[C---:B------:R-:W-:Y:S01]  /*19a0*/  FSETP.GEU.AND P2, PT, |R2|.reuse, 1.175494350822287508e-38, PT ;  /* 0x008000000200780b */ /* 0x040fe20003f4e200 */
[----:B------:R-:W-:Y:S01]  /*19b0*/  FFMA R14, R13, R17, R14 ;  /* 0x000000110d0e7223 */ /* 0x000fe2000000000e */
[----:B------:R-:W-:-:S04]  /*19c0*/  FSETP.GT.AND P0, PT, |R2|, 8.50705917302346158658e+37, PT ;  /* 0x7e8000000200780b */ /* 0x000fc80003f04200 */
[----:B------:R-:W2:Y:S01]  /*19d0*/  SHFL.BFLY PT, R11, R14, 0x8, 0x1f ;  /* 0x0d001f000e0b7f89 */ /* 0x000ea200000e0000 */
[----:B0-----:R-:W-:Y:S01]  /*19e0*/  FMUL R13, R16, R9 ;  /* 0x00000009100d7220 */ /* 0x001fe20000400000 */
[----:B------:R-:W-:-:S04]  /*19f0*/  FMUL R9, R2, 0.25 ;  /* 0x3e80000002097820 */ /* 0x000fc80000400000 */
[----:B------:R-:W-:Y:S02]  /*1a00*/  FSEL R13, R13, RZ, P1 ;  /* 0x000000ff0d0d7208 */ /* 0x000fe40000800000 */
[----:B------:R-:W-:Y:S02]  /*1a10*/  FSEL R16, R9, R2, P0 ;  /* 0x0000000209107208 */ /* 0x000fe40000000000 */
[----:B------:R-:W-:Y:S01]  /*1a20*/  FSETP.NEU.AND P1, PT, R2, RZ, PT ;  /* 0x000000ff0200720b */ /* 0x000fe20003f2d000 */
[----:B-1----:R-:W-:Y:S02]  /*1a30*/  FADD R12, -R15, R12 ;  /* 0x0000000c0f0c7221 */ /* 0x002fe40000000100 */
[----:B------:R-:W-:Y:S02]  /*1a40*/  @!P2 FMUL R16, R16, 16777216 ;  /* 0x4b8000001010a820 */ /* 0x000fe40000400000 */
[C---:B------:R-:W-:Y:S01]  /*1a50*/  FFMA R15, R12.reuse, R13, R15 ;  /* 0x0000000d0c0f7223 */ /* 0x040fe2000000000f */
[----:B------:R-:W-:-:S03]  /*1a60*/  FMUL R17, R12, R12 ;  /* 0x0000000c0c117220 */ /* 0x000fc60000400000 */
[----:B------:R-:W0:Y:S01]  /*1a70*/  MUFU.RCP R16, R16 ;  /* 0x0000001000107308 */ /* 0x000e220000001000 */
[----:B------:R-:W-:Y:S01]  /*1a80*/  FMUL R17, R10, R17 ;  /* 0x000000110a117220 */ /* 0x000fe20000400000 */
[----:B--2---:R-:W-:Y:S01]  /*1a90*/  FADD R14, R14, R11 ;  /* 0x0000000b0e0e7221 */ /* 0x004fe20000000000 */
[----:B------:R-:W1:Y:S01]  /*1aa0*/  SHFL.BFLY PT, R10, R15, 0x4, 0x1f ;  /* 0x0c801f000f0a7f89 */ /* 0x000e6200000e0000 */
[----:B------:R-:W-:Y:S01]  /*1ab0*/  FSEL R11, R4, R3, P0 ;  /* 0x00000003040b7208 */ /* 0x000fe20000000000 */
[----:B------:R-:W-:Y:S01]  /*1ac0*/  FADD R4, R2, R2 ;  /* 0x0000000202047221 */ /* 0x000fe20000000000 */
[----:B------:R-:W-:-:S03]  /*1ad0*/  FFMA R14, R13, R17, R14 ;  /* 0x000000110d0e7223 */ /* 0x000fc6000000000e */
[----:B------:R-:W-:Y:S01]  /*1ae0*/  @!P2 FMUL R11, R11, 16777216 ;  /* 0x4b8000000b0ba820 */ /* 0x000fe20000400000 */
[C---:B------:R-:W-:Y:S01]  /*1af0*/  FSETP.GEU.AND P2, PT, |R4|.reuse, 1.175494350822287508e-38, PT ;  /* 0x008000000400780b */ /* 0x040fe20003f4e200 */
[----:B------:R-:W2:Y:S01]  /*1b00*/  SHFL.BFLY PT, R13, R14, 0x4, 0x1f ;  /* 0x0c801f000e0d7f89 */ /* 0x000ea200000e0000 */
[----:B------:R-:W-:Y:S01]  /*1b10*/  FSETP.GT.AND P0, PT, |R4|, 8.50705917302346158658e+37, PT ;  /* 0x7e8000000400780b */ /* 0x000fe20003f04200 */
[----:B0-----:R-:W-:Y:S01]  /*1b20*/  FMUL R12, R16, R11 ;  /* 0x0000000b100c7220 */ /* 0x001fe20000400000 */
[----:B------:R-:W-:-:S04]  /*1b30*/  FMUL R11, R4, 0.25 ;  /* 0x3e800000040b7820 */ /* 0x000fc80000400000 */
[----:B------:R-:W-:Y:S02]  /*1b40*/  FSEL R12, R12, RZ, P1 ;  /* 0x000000ff0c0c7208 */ /* 0x000fe40000800000 */
[----:B------:R-:W-:Y:S01]  /*1b50*/  FSEL R17, R11, R4, P0 ;  /* 0x000000040b117208 */ /* 0x000fe20000000000 */
[----:B-1----:R-:W-:-:S04]  /*1b60*/  FADD R10, -R15, R10 ;  /* 0x0000000a0f0a7221 */ /* 0x002fc80000000100 */
[----:B------:R-:W-:Y:S01]  /*1b70*/  @!P2 FMUL R17, R17, 16777216 ;  /* 0x4b8000001111a820 */ /* 0x000fe20000400000 */
[C---:B------:R-:W-:Y:S01]  /*1b80*/  FFMA R15, R10.reuse, R12, R15 ;  /* 0x0000000c0a0f7223 */ /* 0x040fe2000000000f */
[----:B------:R-:W-:-:S04]  /*1b90*/  FMUL R10, R10, R10 ;  /* 0x0000000a0a0a7220 */ /* 0x000fc80000400000 */
[----:B------:R-:W0:Y:S01]  /*1ba0*/  MUFU.RCP R17, R17 ;  /* 0x0000001100117308 */ /* 0x000e220000001000 */
[----:B--2---:R-:W-:Y:S01]  /*1bb0*/  FADD R13, R14, R13 ;  /* 0x0000000d0e0d7221 */ /* 0x004fe20000000000 */
[----:B------:R-:W-:Y:S01]  /*1bc0*/  FMUL R10, R3, R10 ;  /* 0x0000000a030a7220 */ /* 0x000fe20000400000 */
[----:B------:R-:W1:Y:S01]  /*1bd0*/  SHFL.BFLY PT, R16, R15, 0x2, 0x1f ;  /* 0x0c401f000f107f89 */ /* 0x000e6200000e0000 */
[----:B------:R-:W-:Y:S02]  /*1be0*/  FADD R3, R4, R4 ;  /* 0x0000000404037221 */ /* 0x000fe40000000000 */
[----:B------:R-:W-:Y:S01]  /*1bf0*/  FFMA R10, R12, R10, R13 ;  /* 0x0000000a0c0a7223 */ /* 0x000fe2000000000d */
[----:B------:R-:W-:Y:S01]  /*1c00*/  FSEL R12, R9, R2, P0 ;  /* 0x00000002090c7208 */ /* 0x000fe20000000000 */
[C---:B------:R-:W-:Y:S01]  /*1c10*/  FMUL R14, R3.reuse, 0.25 ;  /* 0x3e800000030e7820 */ /* 0x040fe20000400000 */
[----:B------:R-:W-:Y:S02]  /*1c20*/  FSETP.NEU.AND P0, PT, R4, RZ, PT ;  /* 0x000000ff0400720b */ /* 0x000fe40003f0d000 */
[----:B------:R-:W2:Y:S01]  /*1c30*/  SHFL.BFLY PT, R9, R10, 0x2, 0x1f ;  /* 0x0c401f000a097f89 */ /* 0x000ea200000e0000 */
[----:B------:R-:W-:Y:S01]  /*1c40*/  @!P2 FMUL R12, R12, 16777216 ;  /* 0x4b8000000c0ca820 */ /* 0x000fe20000400000 */
[----:B------:R-:W-:-:S02]  /*1c50*/  FSETP.GEU.AND P1, PT, |R3|, 1.175494350822287508e-38, PT ;  /* 0x008000000300780b */ /* 0x000fc40003f2e200 */
[----:B------:R-:W-:Y:S01]  /*1c60*/  LOP3.LUT P2, RZ, R35, 0x1f, RZ, 0xc0, !PT ;  /* 0x0000001f23ff7812 */ /* 0x000fe2000784c0ff */
[----:B0-----:R-:W-:-:S05]  /*1c70*/  FMUL R12, R17, R12 ;  /* 0x0000000c110c7220 */ /* 0x001fca0000400000 */
[----:B------:R-:W-:Y:S02]  /*1c80*/  FSEL R12, R12, RZ, P0 ;  /* 0x000000ff0c0c7208 */ /* 0x000fe40000000000 */
[----:B------:R-:W-:Y:S01]  /*1c90*/  FSETP.GT.AND P0, PT, |R3|, 8.50705917302346158658e+37, PT ;  /* 0x7e8000000300780b */ /* 0x000fe20003f04200 */
[----:B-1----:R-:W-:-:S03]  /*1ca0*/  FADD R16, -R15, R16 ;  /* 0x000000100f107221 */ /* 0x002fc60000000100 */
[----:B------:R-:W-:Y:S01]  /*1cb0*/  FSEL R14, R14, R3, P0 ;  /* 0x000000030e0e7208 */ /* 0x000fe20000000000 */
[----:B------:R-:W-:Y:S01]  /*1cc0*/  @!P2 STS [R36+0x20], R3 ;  /* 0x000020032400a388 */ /* 0x000fe20000000800 */
[----:B------:R-:W-:Y:S01]  /*1cd0*/  FSEL R11, R11, R4, P0 ;  /* 0x000000040b0b7208 */ /* 0x000fe20000000000 */
[C---:B------:R-:W-:Y:S01]  /*1ce0*/  FFMA R15, R16.reuse, R12, R15 ;  /* 0x0000000c100f7223 */ /* 0x040fe2000000000f */
[----:B------:R-:W-:Y:S01]  /*1cf0*/  FMUL R13, R16, R16 ;  /* 0x00000010100d7220 */ /* 0x000fe20000400000 */
[----:B------:R-:W-:Y:S01]  /*1d00*/  @!P1 FMUL R14, R14, 16777216 ;  /* 0x4b8000000e0e9820 */ /* 0x000fe20000400000 */
[----:B------:R-:W-:Y:S01]  /*1d10*/  FSETP.NEU.AND P0, PT, R3, RZ, PT ;  /* 0x000000ff0300720b */ /* 0x000fe20003f0d000 */
[----:B--2---:R-:W-:Y:S01]  /*1d20*/  FADD R9, R10, R9 ;  /* 0x000000090a097221 */ /* 0x004fe20000000000 */
[----:B------:R-:W-:Y:S01]  /*1d30*/  FMUL R13, R2, R13 ;  /* 0x0000000d020d7220 */ /* 0x000fe20000400000 */
[----:B------:R-:W-:Y:S01]  /*1d40*/  @!P1 FMUL R11, R11, 16777216 ;  /* 0x4b8000000b0b9820 */ /* 0x000fe20000400000 */
[----:B------:R-:W0:Y:S01]  /*1d50*/  SHFL.BFLY PT, R2, R15, 0x1, 0x1f ;  /* 0x0c201f000f027f89 */ /* 0x000e2200000e0000 */
[----:B------:R-:W1:Y:S01]  /*1d60*/  MUFU.RCP R14, R14 ;  /* 0x0000000e000e7308 */ /* 0x000e620000001000 */
[----:B------:R-:W-:Y:S01]  /*1d70*/  FFMA R9, R12, R13, R9 ;  /* 0x0000000d0c097223 */ /* 0x000fe20000000009 */
[----:B------:R-:W-:-:S04]  /*1d80*/  ISETP.GE.AND P1, PT, R35, 0x4, PT ;  /* 0x000000042300780c */ /* 0x000fc80003f26270 */
[----:B------:R-:W2:Y:S01]  /*1d90*/  SHFL.BFLY PT, R10, R9, 0x1, 0x1f ;  /* 0x0c201f00090a7f89 */ /* 0x000ea200000e0000 */
[----:B-1----:R-:W-:-:S05]  /*1da0*/  FMUL R11, R14, R11 ;  /* 0x0000000b0e0b7220 */ /* 0x002fca0000400000 */
[----:B------:R-:W-:Y:S01]  /*1db0*/  FSEL R11, R11, RZ, P0 ;  /* 0x000000ff0b0b7208 */ /* 0x000fe20000000000 */
[----:B0-----:R-:W-:-:S04]  /*1dc0*/  FADD R2, -R15, R2 ;  /* 0x000000020f027221 */ /* 0x001fc80000000100 */
[C---:B------:R-:W-:Y:S01]  /*1dd0*/  FMUL R13, R2.reuse, R2 ;  /* 0x00000002020d7220 */ /* 0x040fe20000400000 */
[----:B------:R-:W-:Y:S01]  /*1de0*/  FFMA R15, R2, R11, R15 ;  /* 0x0000000b020f7223 */ /* 0x000fe2000000000f */
[----:B--2---:R-:W-:Y:S02]  /*1df0*/  FADD R10, R9, R10 ;  /* 0x0000000a090a7221 */ /* 0x004fe40000000000 */
[----:B------:R-:W-:Y:S02]  /*1e00*/  FMUL R13, R4, R13 ;  /* 0x0000000d040d7220 */ /* 0x000fe40000400000 */
[----:B------:R-:W-:Y:S02]  /*1e10*/  @!P2 STS [R36], R15 ;  /* 0x0000000f2400a388 */ /* 0x000fe40000000800 */
[----:B------:R-:W-:-:S05]  /*1e20*/  FFMA R17, R11, R13, R10 ;  /* 0x0000000d0b117223 */ /* 0x000fca000000000a */
[----:B------:R-:W-:Y:S04]  /*1e30*/  @!P2 STS [R36+0x10], R17 ;  /* 0x000010112400a388 */ /* 0x000fe80000000800 */
[----:B------:R-:W-:Y:S06]  /*1e40*/  BAR.SYNC.DEFER_BLOCKING 0x0 ;  /* 0x0000000000007b1d */ /* 0x000fec0000010000 */
[----:B------:R-:W0:Y:S04]  /*1e50*/  @!P1 LDS R8, [R35.X4+0x20] ;  /* 0x0000200023089984 */ /* 0x000e280000004800 */
[----:B------:R-:W1:Y:S04]  /*1e60*/  @!P1 LDS R5, [R35.X4] ;  /* 0x0000000023059984 */ /* 0x000e680000004800 */
[----:B------:R-:W2:Y:S04]  /*1e70*/  @!P1 LDS R6, [R35.X4+0x10] ;  /* 0x0000100023069984 */ /* 0x000ea80000004800 */
[----:B0-----:R-:W0:Y:S04]  /*1e80*/  SHFL.BFLY PT, R9, R8, 0x2, 0x1f ;  /* 0x0c401f0008097f89 */ /* 0x001e2800000e0000 */
[----:B-1----:R-:W1:Y:S04]  /*1e90*/  SHFL.BFLY PT, R10, R5, 0x2, 0x1f ;  /* 0x0c401f00050a7f89 */ /* 0x002e6800000e0000 */
[----:B--2---:R-:W2:Y:S01]  /*1ea0*/  SHFL.BFLY PT, R3, R6, 0x2, 0x1f ;  /* 0x0c401f0006037f89 */ /* 0x004ea200000e0000 */
[----:B0-----:R-:W-:-:S04]  /*1eb0*/  FADD R2, R8, R9 ;  /* 0x0000000908027221 */ /* 0x001fc80000000000 */
[C---:B------:R-:W-:Y:S01]  /*1ec0*/  FMUL R11, R2.reuse, 0.25 ;  /* 0x3e800000020b7820 */ /* 0x040fe20000400000 */
[C---:B------:R-:W-:Y:S01]  /*1ed0*/  FSETP.GEU.AND P3, PT, |R2|.reuse, 1.175494350822287508e-38, PT ;  /* 0x008000000200780b */ /* 0x040fe20003f6e200 */
[----:B------:R-:W0:Y:S01]  /*1ee0*/  SHFL.BFLY PT, R13, R2, 0x1, 0x1f ;  /* 0x0c201f00020d7f89 */ /* 0x000e2200000e0000 */
[----:B------:R-:W-:Y:S01]  /*1ef0*/  FSETP.GT.AND P0, PT, |R2|, 8.50705917302346158658e+37, PT ;  /* 0x7e8000000200780b */ /* 0x000fe20003f04200 */
[----:B-1----:R-:W-:Y:S01]  /*1f00*/  FADD R10, -R5, R10 ;  /* 0x0000000a050a7221 */ /* 0x002fe20000000100 */
[----:B--2---:R-:W-:Y:S02]  /*1f10*/  FADD R3, R6, R3 ;  /* 0x0000000306037221 */ /* 0x004fe40000000000 */
[----:B------:R-:W-:-:S07]  /*1f20*/  FSEL R11, R11, R2, P0 ;  /* 0x000000020b0b7208 */ /* 0x000fce0000000000 */
[----:B------:R-:W-:Y:S02]  /*1f30*/  @!P3 FMUL R11, R11, 16777216 ;  /* 0x4b8000000b0bb820 */ /* 0x000fe40000400000 */
[----:B------:R-:W-:Y:S01]  /*1f40*/  @P0 FMUL R9, R9, 0.25 ;  /* 0x3e80000009090820 */ /* 0x000fe20000400000 */
[C---:B------:R-:W-:Y:S01]  /*1f50*/  FSETP.NEU.AND P0, PT, R2.reuse, RZ, PT ;  /* 0x000000ff0200720b */ /* 0x040fe20003f0d000 */
[----:B------:R-:W1:Y:S02]  /*1f60*/  MUFU.RCP R12, R11 ;  /* 0x0000000b000c7308 */ /* 0x000e640000001000 */
[----:B------:R-:W-:Y:S01]  /*1f70*/  @!P3 FMUL R9, R9, 16777216 ;  /* 0x4b8000000909b820 */ /* 0x000fe20000400000 */
[----:B0-----:R-:W-:-:S04]  /*1f80*/  FADD R4, R2, R13 ;  /* 0x0000000d02047221 */ /* 0x001fc80000000000 */
[C---:B------:R-:W-:Y:S01]  /*1f90*/  FMUL R15, R4.reuse, 0.25 ;  /* 0x3e800000040f7820 */ /* 0x040fe20000400000 */
[----:B------:R-:W-:Y:S01]  /*1fa0*/  FSETP.GEU.AND P3, PT, |R4|, 1.175494350822287508e-38, PT ;  /* 0x008000000400780b */ /* 0x000fe20003f6e200 */
[----:B-1----:R-:W-:Y:S01]  /*1fb0*/  FMUL R12, R12, R9 ;  /* 0x000000090c0c7220 */ /* 0x002fe20000400000 */
[----:B------:R-:W-:-:S04]  /*1fc0*/  FMUL R9, R10, R10 ;  /* 0x0000000a0a097220 */ /* 0x000fc80000400000 */
[----:B------:R-:W-:Y:S01]  /*1fd0*/  FSEL R12, R12, RZ, P0 ;  /* 0x000000ff0c0c7208 */ /* 0x000fe20000000000 */
[----:B------:R-:W-:Y:S01]  /*1fe0*/  FMUL R9, R8, R9 ;  /* 0x0000000908097220 */ /* 0x000fe20000400000 */
[----:B------:R-:W-:-:S03]  /*1ff0*/  FSETP.GT.AND P0, PT, |R4|, 8.50705917302346158658e+37, PT ;  /* 0x7e8000000400780b */ /* 0x000fc60003f04200 */
[----:B------:R-:W-:Y:S01]  /*2000*/  FFMA R5, R10, R12, R5 ;  /* 0x0000000c0a057223 */ /* 0x000fe20000000005 */
[----:B------:R-:W-:Y:S01]  /*2010*/  FSEL R15, R15, R4, P0 ;  /* 0x000000040f0f7208 */ /* 0x000fe20000000000 */
[----:B------:R-:W-:-:S03]  /*2020*/  FFMA R3, R12, R9, R3 ;  /* 0x000000090c037223 */ /* 0x000fc60000000003 */
[----:B------:R-:W0:Y:S01]  /*2030*/  SHFL.BFLY PT, R6, R5, 0x1, 0x1f ;  /* 0x0c201f0005067f89 */ /* 0x000e2200000e0000 */
[----:B------:R-:W-:-:S03]  /*2040*/  @!P3 FMUL R15, R15, 16777216 ;  /* 0x4b8000000f0fb820 */ /* 0x000fc60000400000 */
[----:B------:R-:W1:Y:S01]  /*2050*/  SHFL.BFLY PT, R10, R3, 0x1, 0x1f ;  /* 0x0c201f00030a7f89 */ /* 0x000e6200000e0000 */
[----:B------:R-:W2:Y:S01]  /*2060*/  MUFU.RCP R8, R15 ;  /* 0x0000000f00087308 */ /* 0x000ea20000001000 */
[----:B------:R-:W-:Y:S01]  /*2070*/  @P0 FMUL R13, R13, 0.25 ;  /* 0x3e8000000d0d0820 */ /* 0x000fe20000400000 */
[----:B------:R-:W-:-:S03]  /*2080*/  LOP3.LUT P0, RZ, R35, 0x3, RZ, 0xc0, !PT ;  /* 0x0000000323ff7812 */ /* 0x000fc6000780c0ff */
[----:B------:R-:W-:Y:S01]  /*2090*/  @!P3 FMUL R13, R13, 16777216 ;  /* 0x4b8000000d0db820 */ /* 0x000fe20000400000 */
[----:B------:R-:W-:Y:S02]  /*20a0*/  FSETP.NEU.AND P3, PT, R4, RZ, PT ;  /* 0x000000ff0400720b */ /* 0x000fe40003f6d000 */
[----:B------:R-:W-:Y:S01]  /*20b0*/  ISETP.LT.AND P0, PT, R35, 0x4, !P0 ;  /* 0x000000042300780c */ /* 0x000fe20004701270 */
[----:B--2---:R-:W-:Y:S01]  /*20c0*/  FMUL R13, R8, R13 ;  /* 0x0000000d080d7220 */ /* 0x004fe20000400000 */
[----:B------:R-:W-:Y:S01]  /*20d0*/  IMAD.WIDE.U32 R8, R33, 0x8, RZ ;  /* 0x0000000821087825 */ /* 0x000fe200078e00ff */
[----:B0-----:R-:W-:-:S03]  /*20e0*/  FADD R6, -R5, R6 ;  /* 0x0000000605067221 */ /* 0x001fc60000000100 */
[----:B------:R-:W-:-:S07]  /*20f0*/  FSEL R13, R13, RZ, P3 ;  /* 0x000000ff0d0d7208 */ /* 0x000fce0001800000 */
[----:B------:R0:W-:Y:S01]  /*2100*/  @P0 STS [R35.X4+0x20], R4 ;  /* 0x0000200423000388 */ /* 0x0001e20000004800 */
[----:B------:R-:W-:Y:S01]  /*2110*/  FMUL R11, R6, R6 ;  /* 0x00000006060b7220 */ /* 0x000fe20000400000 */
[----:B-1----:R-:W-:Y:S01]  /*2120*/  FADD R10, R3, R10 ;  /* 0x0000000a030a7221 */ /* 0x002fe20000000000 */
[----:B------:R-:W-:Y:S01]  /*2130*/  IADD3 R20, P3, R8, c[0x0][0x170], RZ ;  /* 0x00005c0008147a10 */ /* 0x000fe20007f7e0ff */
[----:B------:R-:W-:Y:S01]  /*2140*/  FFMA R6, R6, R13, R5 ;  /* 0x0000000d06067223 */ /* 0x000fe20000000005 */
[----:B------:R-:W-:Y:S02]  /*2150*/  FMUL R11, R2, R11 ;  /* 0x0000000b020b7220 */ /* 0x000fe40000400000 */
[----:B------:R-:W-:Y:S02]  /*2160*/  IADD3.X R21, R9, c[0x0][0x174], RZ, P3, !PT ;  /* 0x00005d0009157a10 */ /* 0x000fe40001ffe4ff */
[----:B------:R-:W-:Y:S01]  /*2170*/  FFMA R12, R13, R11, R10 ;  /* 0x0000000b0d0c7223 */ /* 0x000fe2000000000a */
[----:B------:R-:W-:Y:S04]  /*2180*/  @P0 STS [R35.X4], R6 ;  /* 0x0000000623000388 */ /* 0x000fe80000004800 */
[----:B------:R1:W-:Y:S04]  /*2190*/  @P0 STS [R35.X4+0x10], R12 ;  /* 0x0000100c23000388 */ /* 0x0003e80000004800 */
[----:B------:R-:W-:Y:S01]  /*21a0*/  BAR.SYNC.DEFER_BLOCKING 0x0 ;  /* 0x0000000000007b1d */ /* 0x000fe20000010000 */
[----:B------:R-:W-:-:S02]  /*21b0*/  PLOP3.LUT P3, PT, PT, PT, UP1, 0x80, 0x0 ;  /* 0x000000000000781c */ /* 0x000fc40003f6f018 */
[----:B------:R-:W-:Y:S01]  /*21c0*/  IADD3 R23, R23, 0x200, RZ ;  /* 0x0000020017177810 */ /* 0x000fe20007ffe0ff */
[----:B------:R-:W-:-:S04]  /*21d0*/  CS2R R2, SRZ ;  /* 0x0000000000027805 */ /* 0x000fc8000001ff00 */
[----:B------:R-:W-:Y:S01]  /*21e0*/  IMAD.WIDE R18, R23, R34, c[0x0][0x1a0] ;  /* 0x0000680017127625 */ /* 0x000fe200078e0222 */
[----:B0-----:R-:W2:Y:S04]  /*21f0*/  LDG.E.EL.64 R4, [R20.64+0x4800] ;  /* 0x0048000c14047981 */ /* 0x001ea8000c2e1b00 */
[----:B------:R-:W3:Y:S04]  /*2200*/  LDG.E.EL.64 R16, [R20.64+0x6000] ;  /* 0x0060000c14107981 */ /* 0x000ee8000c2e1b00 */
[----:B-1----:R-:W4:Y:S04]  /*2210*/  LDG.E.EL.128 R12, [R30.64+0x9000] ;  /* 0x0090000c1e0c7981 */ /* 0x002f28000c2e1d00 */
[----:B------:R0:W5:Y:S04]  /*2220*/  @!P3 LDG.E.EF.64 R2, [R18.64] ;  /* 0x0000000c1202b981 */ /* 0x000168000c0e1b00 */
[----:B------:R-:W5:Y:S04]  /*2230*/  LDG.E.EL.128 R8, [R30.64+0xc000] ;  /* 0x00c0000c1e087981 */ /* 0x000f68000c2e1d00 */
[----:B------:R-:W1:Y:S04]  /*2240*/  LDS R6, [0x10] ;  /* 0x00001000ff067984 */ /* 0x000e680000000800 */
[----:B------:R-:W0:Y:S01]  /*2250*/  LDS R22, [RZ] ;  /* 0x00000000ff167984 */ /* 0x000e220000000800 */
[----:B------:R-:W-:-:S04]  /*2260*/  IMAD.MOV.U32 R25, RZ, RZ, 0x39aaaaab ;  /* 0x39aaaaabff197424 */ /* 0x000fc800078e00ff */
[----:B-1----:R-:W-:-:S04]  /*2270*/  FFMA R6, R6, R25, 9.9999999747524270788e-07 ;  /* 0x358637bd06067423 */ /* 0x002fc80000000019 */
[----:B------:R-:W1:Y:S01]  /*2280*/  MUFU.RSQ R24, R6 ;  /* 0x0000000600187308 */ /* 0x000e620000001400 */
[----:B0-----:R-:W0:Y:S08]  /*2290*/  R2UR UR4, R22 ;  /* 0x00000000160473c2 */ /* 0x001e3000000e0000 */
[----:B-1----:R1:W0:Y:S01]  /*22a0*/  R2UR UR5, R24 ;  /* 0x00000000180573c2 */ /* 0x00222200000e0000 */
[----:B------:R-:W-:-:S02]  /*22b0*/  PLOP3.LUT P3, PT, PT, PT, UP1, 0x80, 0x0 ;  /* 0x000000000000781c */ /* 0x000fc40003f6f018 */
[----:B------:R-:W-:Y:S02]  /*22c0*/  PLOP3.LUT P4, PT, PT, PT, UP1, 0x80, 0x0 ;  /* 0x000000000000781c */ /* 0x000fe40003f8f018 */
[----:B-1----:R-:W-:Y:S02]  /*22d0*/  IADD3 R24, R0, 0x200, RZ ;  /* 0x0000020000187810 */ /* 0x002fe40007ffe0ff */
[----:B--2---:R-:W-:Y:S01]  /*22e0*/  PRMT R6, R4, 0x7632, R6 ;  /* 0x0000763204067816 */ /* 0x004fe20000000006 */
[----:B------:R-:W-:Y:S02]  /*22f0*/  IMAD.U32 R19, R5, 0x10000, RZ ;  /* 0x0001000005137824 */ /* 0x000fe400078e00ff */
[C---:B---3--:R-:W-:Y:S01]  /*2300*/  IMAD.U32 R27, R17.reuse, 0x10000, RZ ;  /* 0x00010000111b7824 */ /* 0x048fe200078e00ff */
[----:B------:R-:W-:Y:S01]  /*2310*/  PRMT R17, R17, 0x7632, R17 ;  /* 0x0000763211117816 */ /* 0x000fe20000000011 */
[----:B------:R-:W-:Y:S01]  /*2320*/  IMAD.U32 R6, R6, 0x10000, RZ ;  /* 0x0001000006067824 */ /* 0x000fe200078e00ff */
[----:B------:R-:W-:Y:S01]  /*2330*/  PRMT R5, R5, 0x7632, R5 ;  /* 0x0000763205057816 */ /* 0x000fe20000000005 */
[----:B------:R-:W-:-:S02]  /*2340*/  IMAD.U32 R25, R16, 0x10000, RZ ;  /* 0x0001000010197824 */ /* 0x000fc400078e00ff */
[----:B------:R-:W-:Y:S01]  /*2350*/  IMAD.U32 R18, R17, 0x10000, RZ ;  /* 0x0001000011127824 */ /* 0x000fe200078e00ff */
[----:B----4-:R-:W-:Y:S01]  /*2360*/  FADD R13, R13, R6 ;  /* 0x000000060d0d7221 */ /* 0x010fe20000000000 */
[----:B------:R-:W-:Y:S01]  /*2370*/  IMAD.U32 R17, R4, 0x10000, RZ ;  /* 0x0001000004117824 */ /* 0x000fe200078e00ff */
[----:B------:R-:W-:Y:S01]  /*2380*/  PRMT R16, R16, 0x7632, R16 ;  /* 0x0000763210107816 */ /* 0x000fe20000000010 */
[C---:B-----5:R-:W-:Y:S01]  /*2390*/  IMAD.U32 R4, R2.reuse, 0x10000, RZ ;  /* 0x0001000002047824 */ /* 0x060fe200078e00ff */
[----:B------:R-:W-:Y:S01]  /*23a0*/  PRMT R2, R2, 0x7632, R2 ;  /* 0x0000763202027816 */ /* 0x000fe20000000002 */
[----:B------:R-:W-:Y:S01]  /*23b0*/  IMAD.U32 R6, R5, 0x10000, RZ ;  /* 0x0001000005067824 */ /* 0x000fe200078e00ff */
[C---:B------:R-:W-:Y:S01]  /*23c0*/  PRMT R5, R3.reuse, 0x7632, R5 ;  /* 0x0000763203057816 */ /* 0x040fe20000000005 */
[----:B------:R-:W-:Y:S02]  /*23d0*/  IMAD.U32 R16, R16, 0x10000, RZ ;  /* 0x0001000010107824 */ /* 0x000fe400078e00ff */
[----:B------:R-:W-:-:S02]  /*23e0*/  IMAD.U32 R3, R3, 0x10000, RZ ;  /* 0x0001000003037824 */ /* 0x000fc400078e00ff */
[----:B------:R-:W-:Y:S02]  /*23f0*/  IMAD.U32 R5, R5, 0x10000, RZ ;  /* 0x0001000005057824 */ /* 0x000fe400078e00ff */
[----:B------:R-:W-:Y:S01]  /*2400*/  IMAD.U32 R2, R2, 0x10000, RZ ;  /* 0x0001000002027824 */ /* 0x000fe200078e00ff */
[----:B0-----:R-:W-:Y:S01]  /*2410*/  FADD R4, R4, -UR4 ;  /* 0x8000000404047e21 */ /* 0x001fe20008000000 */
[----:B------:R-:W-:Y:S01]  /*2420*/  FADD R8, R8, R25 ;  /* 0x0000001908087221 */ /* 0x000fe20000000000 */
[----:B------:R-:W-:Y:S01]  /*2430*/  FADD R10, R10, R27 ;  /* 0x0000001b0a0a7221 */ /* 0x000fe20000000000 */
[----:B------:R-:W-:Y:S01]  /*2440*/  FADD R9, R9, R16 ;  /* 0x0000001009097221 */ /* 0x000fe20000000000 */
[----:B------:R-:W-:Y:S01]  /*2450*/  FADD R11, R11, R18 ;  /* 0x000000120b0b7221 */ /* 0x000fe20000000000 */
[----:B------:R-:W-:Y:S01]  /*2460*/  FADD R3, R3, -UR4 ;  /* 0x8000000403037e21 */ /* 0x000fe20008000000 */
[----:B------:R-:W-:Y:S01]  /*2470*/  FADD R5, R5, -UR4 ;  /* 0x8000000405057e21 */ /* 0x000fe20008000000 */
[----:B------:R-:W-:Y:S01]  /*2480*/  FADD R2, R2, -UR4 ;  /* 0x8000000402027e21 */ /* 0x000fe20008000000 */
[----:B------:R-:W-:Y:S01]  /*2490*/  FADD R12, R12, R17 ;  /* 0x000000110c0c7221 */ /* 0x000fe20000000000 */
[----:B------:R-:W-:Y:S01]  /*24a0*/  FMUL R17, R4, UR5 ;  /* 0x0000000504117c20 */ /* 0x000fe20008400000 */
[----:B------:R-:W-:Y:S01]  /*24b0*/  FADD R4, R15, R6 ;  /* 0x000000060f047221 */ /* 0x000fe20000000000 */
[----:B------:R-:W-:Y:S01]  /*24c0*/  FADD R14, R14, R19 ;  /* 0x000000130e0e7221 */ /* 0x000fe20000000000 */
[----:B------:R-:W-:Y:S01]  /*24d0*/  FADD R8, R8, 1 ;  /* 0x3f80000008087421 */ /* 0x000fe20000000000 */
[----:B------:R-:W-:Y:S01]  /*24e0*/  FADD R10, R10, 1 ;  /* 0x3f8000000a0a7421 */ /* 0x000fe20000000000 */
[----:B------:R-:W-:Y:S01]  /*24f0*/  FADD R9, R9, 1 ;  /* 0x3f80000009097421 */ /* 0x000fe20000000000 */
[----:B------:R-:W-:Y:S01]  /*2500*/  FADD R6, R11, 1 ;  /* 0x3f8000000b067421 */ /* 0x000fe20000000000 */
[----:B------:R-:W-:Y:S01]  /*2510*/  FMUL R5, R5, UR5 ;  /* 0x0000000505057c20 */ /* 0x000fe20008400000 */
[----:B------:R-:W-:Y:S01]  /*2520*/  FMUL R3, R3, UR5 ;  /* 0x0000000503037c20 */ /* 0x000fe20008400000 */
[----:B------:R-:W-:Y:S01]  /*2530*/  FMUL R2, R2, UR5 ;  /* 0x0000000502027c20 */ /* 0x000fe20008400000 */
[----:B------:R-:W-:Y:S01]  /*2540*/  FFMA R17, R17, R8, R12 ;  /* 0x0000000811117223 */ /* 0x000fe2000000000c */
[----:B------:R-:W-:Y:S01]  /*2550*/  FFMA R6, R5, R6, R4 ;  /* 0x0000000605067223 */ /* 0x000fe20000000004 */
[----:B------:R-:W-:Y:S01]  /*2560*/  FFMA R19, R3, R10, R14 ;  /* 0x0000000a03137223 */ /* 0x000fe2000000000e */
[----:B------:R-:W-:Y:S01]  /*2570*/  FFMA R18, R2, R9, R13 ;  /* 0x0000000902127223 */ /* 0x000fe2000000000d */
[----:B------:R-:W-:-:S03]  /*2580*/  IMAD.WIDE R26, R23, R34, c[0x0][0x1a8] ;  /* 0x00006a00171a7625 */ /* 0x000fc600078e0222 */
[----:B------:R-:W-:Y:S02]  /*2590*/  F2FP.BF16.PACK_AB R3, R6, R19 ;  /* 0x000000130603723e */ /* 0x000fe400000010ff */
[----:B------:R-:W-:-:S05]  /*25a0*/  F2FP.BF16.PACK_AB R2, R18, R17 ;  /* 0x000000111202723e */ /* 0x000fca00000010ff */
[----:B------:R0:W-:Y:S01]  /*25b0*/  @!P3 STG.E.64 [R26.64], R2 ;  /* 0x000000021a00b986 */ /* 0x0001e2000c101b0c */
[----:B------:R-:W-:Y:S01]  /*25c0*/  CS2R R4, SRZ ;  /* 0x0000000000047805 */ /* 0x000fe2000001ff00 */
[----:B------:R-:W-:Y:S02]  /*25d0*/  IMAD.WIDE R12, R24, R34, c[0x0][0x1a0] ;  /* 0x00006800180c7625 */ /* 0x000fe400078e0222 */
[----:B------:R-:W2:Y:S04]  /*25e0*/  LDG.E.EL.128 R8, [R30.64+0xc800] ;  /* 0x00c8000c1e087981 */ /* 0x000ea8000c2e1d00 */
[----:B------:R1:W3:Y:S04]  /*25f0*/  @!P4 LDG.E.EF.64 R4, [R12.64] ;  /* 0x0000000c0c04c981 */ /* 0x0002e8000c0e1b00 */
[----:B------:R-:W4:Y:S04]  /*2600*/  LDG.E.EL.64 R22, [R20.64+0x4c00] ;  /* 0x004c000c14167981 */ /* 0x000f28000c2e1b00 */
[----:B0-----:R-:W5:Y:S04]  /*2610*/  LDG.E.EL.64 R2, [R20.64+0x6400] ;  /* 0x0064000c14027981 */ /* 0x001f68000c2e1b00 */
[----:B-1----:R-:W2:Y:S01]  /*2620*/  LDG.E.EL.128 R12, [R30.64+0x9800] ;  /* 0x0098000c1e0c7981 */ /* 0x002ea2000c2e1d00 */
[----:B------:R-:W-:-:S02]  /*2630*/  FSETP.GT.AND P3, PT, R18, +INF , PT ;  /* 0x7f8000001200780b */ /* 0x000fc40003f64000 */
[----:B------:R-:W-:Y:S02]  /*2640*/  PLOP3.LUT P4, PT, PT, PT, UP1, 0x40, 0x0 ;  /* 0x000000000000781c */ /* 0x000fe40003f8e818 */
[C---:B-----5:R-:W-:Y:S01]  /*2650*/  PRMT R16, R3.reuse, 0x7632, R16 ;  /* 0x0000763203107816 */ /* 0x060fe20000000010 */
[----:B------:R-:W-:Y:S01]  /*2660*/  IMAD.U32 R29, R3, 0x10000, RZ ;  /* 0x00010000031d7824 */ /* 0x000fe200078e00ff */
[C---:B------:R-:W-:Y:S01]  /*2670*/  PRMT R3, R2.reuse, 0x7632, R3 ;  /* 0x0000763202037816 */ /* 0x040fe20000000003 */
[----:B------:R-:W-:Y:S02]  /*2680*/  IMAD.U32 R25, R2, 0x10000, RZ ;  /* 0x0001000002197824 */ /* 0x000fe400078e00ff */
[----:B------:R-:W-:Y:S02]  /*2690*/  IMAD.U32 R2, R16, 0x10000, RZ ;  /* 0x0001000010027824 */ /* 0x000fe400078e00ff */
[----:B------:R-:W-:Y:S02]  /*26a0*/  IMAD.U32 R16, R3, 0x10000, RZ ;  /* 0x0001000003107824 */ /* 0x000fe400078e00ff */
[--C-:B--2---:R-:W-:Y:S01]  /*26b0*/  FADD R11, R11, R2.reuse ;  /* 0x000000020b0b7221 */ /* 0x104fe20000000000 */
[----:B---3--:R-:W-:Y:S01]  /*26c0*/  PRMT R2, R4, 0x7632, R2 ;  /* 0x0000763204027816 */ /* 0x008fe20000000002 */
[--C-:B------:R-:W-:Y:S01]  /*26d0*/  FADD R9, R9, R16.reuse ;  /* 0x0000001009097221 */ /* 0x100fe20000000000 */
[----:B----4-:R-:W-:-:S03]  /*26e0*/  PRMT R16, R22, 0x7632, R16 ;  /* 0x0000763216107816 */ /* 0x010fc60000000010 */
[----:B------:R-:W-:Y:S02]  /*26f0*/  IMAD.U32 R3, R2, 0x10000, RZ ;  /* 0x0001000002037824 */ /* 0x000fe400078e00ff */
[----:B------:R-:W-:Y:S02]  /*2700*/  IMAD.U32 R27, R23, 0x10000, RZ ;  /* 0x00010000171b7824 */ /* 0x000fe400078e00ff */
[----:B------:R-:W-:Y:S01]  /*2710*/  IMAD.U32 R16, R16, 0x10000, RZ ;  /* 0x0001000010107824 */ /* 0x000fe200078e00ff */
[----:B------:R-:W-:Y:S01]  /*2720*/  FADD R3, R3, -UR4 ;  /* 0x8000000403037e21 */ /* 0x000fe20008000000 */
[----:B------:R-:W-:Y:S01]  /*2730*/  FADD R2, R14, R27 ;  /* 0x0000001b0e027221 */ /* 0x000fe20000000000 */
[----:B------:R-:W-:Y:S01]  /*2740*/  FADD R14, R9, 1 ;  /* 0x3f800000090e7421 */ /* 0x000fe20000000000 */
[----:B------:R-:W-:Y:S01]  /*2750*/  FADD R16, R13, R16 ;  /* 0x000000100d107221 */ /* 0x000fe20000000000 */
[----:B------:R-:W-:Y:S01]  /*2760*/  FMUL R3, R3, UR5 ;  /* 0x0000000503037c20 */ /* 0x000fe20008400000 */
[----:B------:R-:W-:-:S03]  /*2770*/  IMAD.U32 R13, R5, 0x10000, RZ ;  /* 0x00010000050d7824 */ /* 0x000fc600078e00ff */
[----:B------:R-:W-:Y:S01]  /*2780*/  FFMA R14, R3, R14, R16 ;  /* 0x0000000e030e7223 */ /* 0x000fe20000000010 */
[----:B------:R-:W-:Y:S01]  /*2790*/  FSEL R3, R18, +INF , !P3 ;  /* 0x7f80000012037808 */ /* 0x000fe20005800000 */
[----:B------:R-:W-:Y:S01]  /*27a0*/  FADD R10, R10, R29 ;  /* 0x0000001d0a0a7221 */ /* 0x000fe20000000000 */
[----:B------:R-:W-:Y:S01]  /*27b0*/  FADD R13, R13, -UR4 ;  /* 0x800000040d0d7e21 */ /* 0x000fe20008000000 */
[----:B------:R-:W-:Y:S01]  /*27c0*/  PLOP3.LUT P3, PT, PT, PT, UP1, 0x80, 0x0 ;  /* 0x000000000000781c */ /* 0x000fe20003f6f018 */
[--C-:B------:R-:W-:Y:S01]  /*27d0*/  FADD R8, R8, R25.reuse ;  /* 0x0000001908087221 */ /* 0x100fe20000000000 */
[----:B------:R-:W-:Y:S01]  /*27e0*/  FSEL R3, R3, +INF , P4 ;  /* 0x7f80000003037808 */ /* 0x000fe20002000000 */
[----:B------:R-:W-:Y:S01]  /*27f0*/  FMUL R13, R13, UR5 ;  /* 0x000000050d0d7c20 */ /* 0x000fe20008400000 */
[----:B------:R-:W-:Y:S01]  /*2800*/  PRMT R25, R23, 0x7632, R25 ;  /* 0x0000763217197816 */ /* 0x000fe20000000019 */
[----:B------:R-:W-:Y:S01]  /*2810*/  FADD R10, R10, 1 ;  /* 0x3f8000000a0a7421 */ /* 0x000fe20000000000 */
[----:B------:R-:W-:Y:S01]  /*2820*/  IMAD.U32 R4, R4, 0x10000, RZ ;  /* 0x0001000004047824 */ /* 0x000fe200078e00ff */
[----:B------:R-:W-:Y:S01]  /*2830*/  FSETP.GEU.AND P4, PT, R3, R14, PT ;  /* 0x0000000e0300720b */ /* 0x000fe20003f8e000 */
[----:B------:R-:W-:Y:S01]  /*2840*/  IMAD.U32 R23, R22, 0x10000, RZ ;  /* 0x0001000016177824 */ /* 0x000fe200078e00ff */
[----:B------:R-:W-:Y:S01]  /*2850*/  FFMA R13, R13, R10, R2 ;  /* 0x0000000a0d0d7223 */ /* 0x000fe20000000002 */
[----:B------:R-:W-:Y:S01]  /*2860*/  IMAD.U32 R22, R25, 0x10000, RZ ;  /* 0x0001000019167824 */ /* 0x000fe200078e00ff */
[----:B------:R-:W-:Y:S01]  /*2870*/  FADD R4, R4, -UR4 ;  /* 0x8000000404047e21 */ /* 0x000fe20008000000 */
[----:B------:R-:W-:-:S02]  /*2880*/  FSETP.NAN.AND P5, PT, R3, R3, PT ;  /* 0x000000030300720b */ /* 0x000fc40003fa8000 */
[----:B------:R-:W-:Y:S02]  /*2890*/  FSEL R2, R3, R14, !P4 ;  /* 0x0000000e03027208 */ /* 0x000fe40006000000 */
[----:B------:R-:W-:Y:S01]  /*28a0*/  FSETP.GT.AND P4, PT, R17, +INF , PT ;  /* 0x7f8000001100780b */ /* 0x000fe20003f84000 */
[----:B------:R-:W-:Y:S01]  /*28b0*/  FADD R9, R15, R22 ;  /* 0x000000160f097221 */ /* 0x000fe20000000000 */
[----:B------:R-:W-:Y:S01]  /*28c0*/  PRMT R5, R5, 0x7632, R5 ;  /* 0x0000763205057816 */ /* 0x000fe20000000005 */
[----:B------:R-:W-:Y:S01]  /*28d0*/  FADD R12, R12, R23 ;  /* 0x000000170c0c7221 */ /* 0x000fe20000000000 */
[----:B------:R-:W-:Y:S01]  /*28e0*/  FMUL R15, R4, UR5 ;  /* 0x00000005040f7c20 */ /* 0x000fe20008400000 */
[----:B------:R-:W-:Y:S01]  /*28f0*/  FADD R8, R8, 1 ;  /* 0x3f80000008087421 */ /* 0x000fe20000000000 */
[----:B------:R-:W-:Y:S02]  /*2900*/  @!P3 FSEL R3, R3, R2, P5 ;  /* 0x000000020303b208 */ /* 0x000fe40002800000 */
[----:B------:R-:W-:-:S02]  /*2910*/  PLOP3.LUT P3, PT, PT, PT, UP1, 0x40, 0x0 ;  /* 0x000000000000781c */ /* 0x000fc40003f6e818 */
[----:B------:R-:W-:Y:S01]  /*2920*/  FSEL R2, R17, +INF , !P4 ;  /* 0x7f80000011027808 */ /* 0x000fe20006000000 */
[----:B------:R-:W-:Y:S01]  /*2930*/  FFMA R15, R15, R8, R12 ;  /* 0x000000080f0f7223 */ /* 0x000fe2000000000c */
[----:B------:R-:W-:Y:S01]  /*2940*/  IMAD.U32 R5, R5, 0x10000, RZ ;  /* 0x0001000005057824 */ /* 0x000fe200078e00ff */
[----:B------:R-:W-:Y:S02]  /*2950*/  PLOP3.LUT P4, PT, PT, PT, UP1, 0x80, 0x0 ;  /* 0x000000000000781c */ /* 0x000fe40003f8f018 */
[----:B------:R-:W-:Y:S01]  /*2960*/  FSEL R2, R2, +INF , P3 ;  /* 0x7f80000002027808 */ /* 0x000fe20001800000 */
[----:B------:R-:W-:Y:S01]  /*2970*/  FADD R5, R5, -UR4 ;  /* 0x8000000405057e21 */ /* 0x000fe20008000000 */
[----:B------:R-:W-:Y:S02]  /*2980*/  FSETP.GT.AND P5, PT, R19, +INF , PT ;  /* 0x7f8000001300780b */ /* 0x000fe40003fa4000 */
[----:B------:R-:W-:Y:S01]  /*2990*/  FSETP.GEU.AND P6, PT, R2, R15, PT ;  /* 0x0000000f0200720b */ /* 0x000fe20003fce000 */
[----:B------:R-:W-:Y:S01]  /*29a0*/  FMUL R8, R5, UR5 ;  /* 0x0000000505087c20 */ /* 0x000fe20008400000 */
[----:B------:R-:W-:-:S02]  /*29b0*/  PLOP3.LUT P3, PT, PT, PT, UP1, 0x40, 0x0 ;  /* 0x000000000000781c */ /* 0x000fc40003f6e818 */
[----:B------:R-:W-:Y:S02]  /*29c0*/  FSEL R4, R19, +INF , !P5 ;  /* 0x7f80000013047808 */ /* 0x000fe40006800000 */
[C---:B------:R-:W-:Y:S02]  /*29d0*/  FSEL R5, R2.reuse, R15, !P6 ;  /* 0x0000000f02057208 */ /* 0x040fe40007000000 */
[----:B------:R-:W-:Y:S02]  /*29e0*/  FSETP.NAN.AND P6, PT, R2, R2, PT ;  /* 0x000000020200720b */ /* 0x000fe40003fc8000 */
[----:B------:R-:W-:Y:S02]  /*29f0*/  PLOP3.LUT P5, PT, PT, PT, UP1, 0x80, 0x0 ;  /* 0x000000000000781c */ /* 0x000fe40003faf018 */
[----:B------:R-:W-:Y:S01]  /*2a00*/  FSEL R4, R4, +INF , P3 ;  /* 0x7f80000004047808 */ /* 0x000fe20001800000 */
[----:B------:R-:W-:Y:S01]  /*2a10*/  FADD R11, R11, 1 ;  /* 0x3f8000000b0b7421 */ /* 0x000fe20000000000 */
[----:B------:R-:W-:-:S02]  /*2a20*/  FSETP.GT.AND P3, PT, R6, +INF , PT ;  /* 0x7f8000000600780b */ /* 0x000fc40003f64000 */
[----:B------:R-:W-:Y:S02]  /*2a30*/  @!P4 FSEL R2, R2, R5, P6 ;  /* 0x000000050202c208 */ /* 0x000fe40003000000 */
[----:B------:R-:W-:Y:S01]  /*2a40*/  FSETP.GEU.AND P4, PT, R4, R13, PT ;  /* 0x0000000d0400720b */ /* 0x000fe20003f8e000 */
[----:B------:R-:W-:Y:S01]  /*2a50*/  FFMA R10, R8, R11, R9 ;  /* 0x0000000b080a7223 */ /* 0x000fe20000000009 */
[----:B------:R-:W-:Y:S02]  /*2a60*/  PLOP3.LUT P6, PT, PT, PT, UP1, 0x40, 0x0 ;  /* 0x000000000000781c */ /* 0x000fe40003fce818 */
[----:B------:R-:W-:Y:S02]  /*2a70*/  FSEL R5, R6, +INF , !P3 ;  /* 0x7f80000006057808 */ /* 0x000fe40005800000 */
[----:B------:R-:W-:Y:S02]  /*2a80*/  FSEL R9, R4, R13, !P4 ;  /* 0x0000000d04097208 */ /* 0x000fe40006000000 */
[----:B------:R-:W-:-:S02]  /*2a90*/  PLOP3.LUT P3, PT, PT, PT, UP1, 0x80, 0x0 ;  /* 0x000000000000781c */ /* 0x000fc40003f6f018 */
[----:B------:R-:W-:Y:S02]  /*2aa0*/  FSETP.NAN.AND P4, PT, R4, R4, PT ;  /* 0x000000040400720b */ /* 0x000fe40003f88000 */
[----:B------:R-:W-:Y:S02]  /*2ab0*/  FSEL R5, R5, +INF , P6 ;  /* 0x7f80000005057808 */ /* 0x000fe40003000000 */
[----:B------:R-:W-:Y:S02]  /*2ac0*/  FSETP.GEU.AND P6, PT, R6, -INF , PT ;  /* 0xff8000000600780b */ /* 0x000fe40003fce000 */
[----:B------:R-:W-:Y:S02]  /*2ad0*/  @!P5 FSEL R4, R4, R9, P4 ;  /* 0x000000090404d208 */ /* 0x000fe40002000000 */
[----:B------:R-:W-:Y:S02]  /*2ae0*/  FSETP.GEU.AND P5, PT, R5, R10, PT ;  /* 0x0000000a0500720b */ /* 0x000fe40003fae000 */
[----:B------:R-:W-:-:S02]  /*2af0*/  FSEL R6, R6, -INF , P6 ;  /* 0xff80000006067808 */ /* 0x000fc40003000000 */
[----:B------:R-:W-:Y:S02]  /*2b00*/  PLOP3.LUT P4, PT, PT, PT, UP1, 0x40, 0x0 ;  /* 0x000000000000781c */ /* 0x000fe40003f8e818 */
[C---:B------:R-:W-:Y:S02]  /*2b10*/  FSETP.NAN.AND P6, PT, R5.reuse, R5, PT ;  /* 0x000000050500720b */ /* 0x040fe40003fc8000 */
[----:B------:R-:W-:Y:S02]  /*2b20*/  FSEL R8, R5, R10, !P5 ;  /* 0x0000000a05087208 */ /* 0x000fe40006800000 */
[----:B------:R-:W-:Y:S02]  /*2b30*/  FSETP.GEU.AND P5, PT, R19, -INF , PT ;  /* 0xff8000001300780b */ /* 0x000fe40003fae000 */
[----:B------:R-:W-:Y:S02]  /*2b40*/  FSEL R16, R6, -INF , P4 ;  /* 0xff80000006107808 */ /* 0x000fe40002000000 */
[----:B------:R-:W-:-:S02]  /*2b50*/  @!P3 FSEL R5, R5, R8, P6 ;  /* 0x000000080505b208 */ /* 0x000fc40003000000 */
[----:B------:R-:W-:Y:S02]  /*2b60*/  PLOP3.LUT P3, PT, PT, PT, UP1, 0x40, 0x0 ;  /* 0x000000000000781c */ /* 0x000fe40003f6e818 */
[----:B------:R-:W-:Y:S02]  /*2b70*/  FSEL R6, R19, -INF , P5 ;  /* 0xff80000013067808 */ /* 0x000fe40002800000 */
[----:B------:R-:W-:Y:S02]  /*2b80*/  FSETP.GT.AND P4, PT, R16, R10, PT ;  /* 0x0000000a1000720b */ /* 0x000fe40003f84000 */
[----:B------:R-:W-:Y:S02]  /*2b90*/  PLOP3.LUT P5, PT, PT, PT, UP1, 0x80, 0x0 ;  /* 0x000000000000781c */ /* 0x000fe40003faf018 */
[----:B------:R-:W-:Y:S02]  /*2ba0*/  FSEL R6, R6, -INF , P3 ;  /* 0xff80000006067808 */ /* 0x000fe40001800000 */
[----:B------:R-:W-:-:S02]  /*2bb0*/  PLOP3.LUT P6, PT, PT, PT, UP1, 0x80, 0x0 ;  /* 0x000000000000781c */ /* 0x000fc40003fcf018 */
[----:B------:R-:W-:Y:S02]  /*2bc0*/  FSEL R19, R16, R10, P4 ;  /* 0x0000000a10137208 */ /* 0x000fe40002000000 */
[-C--:B------:R-:W-:Y:S02]  /*2bd0*/  FSETP.GT.AND P4, PT, R6, R13.reuse, PT ;  /* 0x0000000d0600720b */ /* 0x080fe40003f84000 */
[-C--:B------:R-:W-:Y:S02]  /*2be0*/  F2FP.BF16.PACK_AB R11, R10, R13.reuse ;  /* 0x0000000d0a0b723e */ /* 0x080fe400000010ff */
[----:B------:R-:W-:Y:S02]  /*2bf0*/  PLOP3.LUT P3, PT, PT, PT, UP1, 0x80, 0x0 ;  /* 0x000000000000781c */ /* 0x000fe40003f6f018 */
[C---:B------:R-:W-:Y:S02]  /*2c00*/  FSEL R13, R6.reuse, R13, P4 ;  /* 0x0000000d060d7208 */ /* 0x040fe40002000000 */
[----:B------:R-:W-:Y:S01]  /*2c10*/  FSETP.NAN.AND P4, PT, R6, R6, PT ;  /* 0x000000060600720b */ /* 0x000fe20003f88000 */
[----:B------:R-:W-:Y:S01]  /*2c20*/  IMAD.WIDE R8, R24, R34, c[0x0][0x1a8] ;  /* 0x00006a0018087625 */ /* 0x000fe200078e0222 */
[----:B------:R-:W-:-:S02]  /*2c30*/  F2FP.BF16.PACK_AB R10, R14, R15 ;  /* 0x0000000f0e0a723e */ /* 0x000fc400000010ff */
[----:B------:R-:W-:Y:S02]  /*2c40*/  @!P5 FSEL R6, R6, R13, P4 ;  /* 0x0000000d0606d208 */ /* 0x000fe40002000000 */
[----:B------:R-:W-:Y:S01]  /*2c50*/  FSETP.GEU.AND P4, PT, R18, -INF , PT ;  /* 0xff8000001200780b */ /* 0x000fe20003f8e000 */
[----:B------:R0:W-:Y:S01]  /*2c60*/  @!P6 STG.E.64 [R8.64], R10 ;  /* 0x0000000a0800e986 */ /* 0x0001e2000c101b0c */
[C---:B------:R-:W-:Y:S02]  /*2c70*/  FSETP.GEU.AND P5, PT, R17.reuse, -INF , PT ;  /* 0xff8000001100780b */ /* 0x040fe40003fae000 */
[----:B------:R-:W-:Y:S01]  /*2c80*/  FSETP.NAN.AND P6, PT, R16, R16, PT ;  /* 0x000000101000720b */ /* 0x000fe20003fc8000 */
[----:B------:R-:W2:Y:S01]  /*2c90*/  LDG.E.EL.64 R22, [R20.64+0x6800] ;  /* 0x0068000c14167981 */ /* 0x000ea2000c2e1b00 */
[----:B------:R-:W-:Y:S02]  /*2ca0*/  FSEL R18, R18, -INF , P4 ;  /* 0xff80000012127808 */ /* 0x000fe40002000000 */
[----:B------:R-:W-:Y:S01]  /*2cb0*/  FSEL R17, R17, -INF , P5 ;  /* 0xff80000011117808 */ /* 0x000fe20002800000 */
[----:B------:R-:W-:Y:S01]  /*2cc0*/  CS2R R24, SRZ ;  /* 0x0000000000187805 */ /* 0x000fe2000001ff00 */
[----:B------:R-:W-:Y:S01]  /*2cd0*/  PLOP3.LUT P4, PT, PT, PT, UP1, 0x40, 0x0 ;  /* 0x000000000000781c */ /* 0x000fe20003f8e818 */
[----:B------:R-:W3:Y:S01]  /*2ce0*/  LDG.E.EL.64 R26, [R20.64+0x5000] ;  /* 0x0050000c141a7981 */ /* 0x000ee2000c2e1b00 */
[----:B------:R-:W-:-:S02]  /*2cf0*/  @!P3 FSEL R16, R16, R19, P6 ;  /* 0x000000131010b208 */ /* 0x000fc40003000000 */
[----:B------:R-:W-:Y:S01]  /*2d00*/  PLOP3.LUT P6, PT, PT, PT, UP1, 0x40, 0x0 ;  /* 0x000000000000781c */ /* 0x000fe20003fce818 */
[----:B0-----:R-:W4:Y:S01]  /*2d10*/  LDG.E.EL.128 R8, [R30.64+0xd000] ;  /* 0x00d0000c1e087981 */ /* 0x001f22000c2e1d00 */
[----:B------:R-:W-:Y:S02]  /*2d20*/  PLOP3.LUT P5, PT, PT, PT, UP1, 0x80, 0x0 ;  /* 0x000000000000781c */ /* 0x000fe40003faf018 */
[----:B------:R-:W-:Y:S02]  /*2d30*/  FSEL R17, R17, -INF , P4 ;  /* 0xff80000011117808 */ /* 0x000fe40002000000 */
[----:B------:R-:W-:Y:S02]  /*2d40*/  IADD3 R19, R0, 0x400, RZ ;  /* 0x0000040000137810 */ /* 0x000fe40007ffe0ff */
[----:B------:R-:W-:Y:S02]  /*2d50*/  FSEL R18, R18, -INF , P6 ;  /* 0xff80000012127808 */ /* 0x000fe40003000000 */
[----:B------:R-:W-:-:S02]  /*2d60*/  FSETP.GT.AND P6, PT, R17, R15, PT ;  /* 0x0000000f1100720b */ /* 0x000fc40003fc4000 */
[----:B------:R-:W-:Y:S01]  /*2d70*/  PLOP3.LUT P3, PT, PT, PT, UP1, 0x80, 0x0 ;  /* 0x000000000000781c */ /* 0x000fe20003f6f018 */
[----:B------:R-:W-:Y:S01]  /*2d80*/  IMAD.WIDE R12, R19, R34, c[0x0][0x1a0] ;  /* 0x00006800130c7625 */ /* 0x000fe200078e0222 */
[----:B------:R-:W-:Y:S02]  /*2d90*/  FSEL R32, R17, R15, P6 ;  /* 0x0000000f11207208 */ /* 0x000fe40003000000 */
[C---:B------:R-:W-:Y:S02]  /*2da0*/  FSETP.GT.AND P6, PT, R18.reuse, R14, PT ;  /* 0x0000000e1200720b */ /* 0x040fe40003fc4000 */
[----:B------:R0:W5:Y:S01]  /*2db0*/  @!P5 LDG.E.EF.64 R24, [R12.64] ;  /* 0x0000000c0c18d981 */ /* 0x000162000c0e1b00 */
[C---:B------:R-:W-:Y:S02]  /*2dc0*/  FSETP.NAN.AND P5, PT, R18.reuse, R18, PT ;  /* 0x000000121200720b */ /* 0x040fe40003fa8000 */
[----:B------:R-:W-:-:S04]  /*2dd0*/  FSEL R15, R18, R14, P6 ;  /* 0x0000000e120f7208 */ /* 0x000fc80003000000 */
[----:B------:R-:W-:Y:S02]  /*2de0*/  @!P3 FSEL R18, R18, R15, P5 ;  /* 0x0000000f1212b208 */ /* 0x000fe40002800000 */
[----:B0-----:R-:W5:Y:S01]  /*2df0*/  LDG.E.EL.128 R12, [R30.64+0xa000] ;  /* 0x00a0000c1e0c7981 */ /* 0x001f62000c2e1d00 */
[----:B------:R-:W-:Y:S02]  /*2e00*/  PLOP3.LUT P4, PT, PT, PT, UP1, 0x80, 0x0 ;  /* 0x000000000000781c */ /* 0x000fe40003f8f018 */
[----:B------:R-:W-:Y:S02]  /*2e10*/  FSETP.NAN.AND P6, PT, R17, R17, PT ;  /* 0x000000111100720b */ /* 0x000fe40003fc8000 */
[----:B------:R-:W-:-:S09]  /*2e20*/  PLOP3.LUT P3, PT, PT, PT, UP1, 0x80, 0x0 ;  /* 0x000000000000781c */ /* 0x000fd20003f6f018 */
[----:B------:R-:W-:Y:S02]  /*2e30*/  @!P4 FSEL R17, R17, R32, P6 ;  /* 0x000000201111c208 */ /* 0x000fe40003000000 */
[----:B------:R-:W-:Y:S01]  /*2e40*/  PLOP3.LUT P4, PT, PT, PT, UP1, 0x80, 0x0 ;  /* 0x000000000000781c */ /* 0x000fe20003f8f018 */
[C---:B--2---:R-:W-:Y:S01]  /*2e50*/  IMAD.U32 R29, R22.reuse, 0x10000, RZ ;  /* 0x00010000161d7824 */ /* 0x044fe200078e00ff */
[----:B------:R-:W-:-:S05]  /*2e60*/  PRMT R22, R22, 0x7632, R22 ;  /* 0x0000763216167816 */ /* 0x000fca0000000016 */
[----:B------:R-:W-:Y:S01]  /*2e70*/  IMAD.U32 R22, R22, 0x10000, RZ ;  /* 0x0001000016167824 */ /* 0x000fe200078e00ff */
[----:B----4-:R-:W-:Y:S01]  /*2e80*/  FADD R8, R8, R29 ;  /* 0x0000001d08087221 */ /* 0x010fe20000000000 */
[C---:B---3--:R-:W-:Y:S02]  /*2e90*/  IMAD.U32 R29, R26.reuse, 0x10000, RZ ;  /* 0x000100001a1d7824 */ /* 0x048fe400078e00ff */
[----:B------:R-:W-:Y:S01]  /*2ea0*/  FADD R9, R9, R22 ;  /* 0x0000001609097221 */ /* 0x000fe20000000000 */
[----:B------:R-:W-:Y:S01]  /*2eb0*/  PRMT R26, R26, 0x7632, R26 ;  /* 0x000076321a1a7816 */ /* 0x000fe2000000001a */
[C---:B-----5:R-:W-:Y:S01]  /*2ec0*/  IMAD.U32 R22, R24.reuse, 0x10000, RZ ;  /* 0x0001000018167824 */ /* 0x060fe200078e00ff */
[----:B------:R-:W-:Y:S01]  /*2ed0*/  PRMT R24, R24, 0x7632, R24 ;  /* 0x0000763218187816 */ /* 0x000fe20000000018 */
[----:B------:R-:W-:Y:S01]  /*2ee0*/  FADD R37, R12, R29 ;  /* 0x0000001d0c257221 */ /* 0x000fe20000000000 */
[----:B------:R-:W-:Y:S01]  /*2ef0*/  FADD R29, R8, 1 ;  /* 0x3f800000081d7421 */ /* 0x000fe20000000000 */
[C---:B------:R-:W-:Y:S01]  /*2f00*/  PRMT R8, R23.reuse, 0x7632, R8 ;  /* 0x0000763217087816 */ /* 0x040fe20000000008 */
[----:B------:R-:W-:-:S02]  /*2f10*/  IMAD.U32 R23, R23, 0x10000, RZ ;  /* 0x0001000017177824 */ /* 0x000fc400078e00ff */
[----:B------:R-:W-:Y:S02]  /*2f20*/  IMAD.U32 R24, R24, 0x10000, RZ ;  /* 0x0001000018187824 */ /* 0x000fe400078e00ff */
[----:B------:R-:W-:Y:S01]  /*2f30*/  IMAD.U32 R8, R8, 0x10000, RZ ;  /* 0x0001000008087824 */ /* 0x000fe200078e00ff */
[----:B------:R-:W-:Y:S01]  /*2f40*/  FADD R10, R10, R23 ;  /* 0x000000170a0a7221 */ /* 0x000fe20000000000 */
[----:B------:R-:W-:Y:S01]  /*2f50*/  IMAD.U32 R23, R27, 0x10000, RZ ;  /* 0x000100001b177824 */ /* 0x000fe200078e00ff */
[----:B------:R-:W-:Y:S01]  /*2f60*/  FADD R24, R24, -UR4 ;  /* 0x8000000418187e21 */ /* 0x000fe20008000000 */
[----:B------:R-:W-:Y:S01]  /*2f70*/  IMAD.U32 R26, R26, 0x10000, RZ ;  /* 0x000100001a1a7824 */ /* 0x000fe200078e00ff */
[----:B------:R-:W-:Y:S01]  /*2f80*/  FADD R22, R22, -UR4 ;  /* 0x8000000416167e21 */ /* 0x000fe20008000000 */
[----:B------:R-:W-:Y:S01]  /*2f90*/  FADD R11, R11, R8 ;  /* 0x000000080b0b7221 */ /* 0x000fe20000000000 */
[----:B------:R-:W-:Y:S01]  /*2fa0*/  FADD R8, R14, R23 ;  /* 0x000000170e087221 */ /* 0x000fe20000000000 */
[----:B------:R-:W-:Y:S01]  /*2fb0*/  FADD R13, R13, R26 ;  /* 0x0000001a0d0d7221 */ /* 0x000fe20000000000 */
[----:B------:R-:W-:Y:S01]  /*2fc0*/  IMAD.U32 R12, R25, 0x10000, RZ ;  /* 0x00010000190c7824 */ /* 0x000fe200078e00ff */
[----:B------:R-:W-:Y:S01]  /*2fd0*/  FMUL R14, R24, UR5 ;  /* 0x00000005180e7c20 */ /* 0x000fe20008400000 */
[----:B------:R-:W-:Y:S01]  /*2fe0*/  FADD R9, R9, 1 ;  /* 0x3f80000009097421 */ /* 0x000fe20000000000 */
[----:B------:R-:W-:Y:S01]  /*2ff0*/  FMUL R22, R22, UR5 ;  /* 0x0000000516167c20 */ /* 0x000fe20008400000 */
[----:B------:R-:W-:-:S02]  /*3000*/  FADD R12, R12, -UR4 ;  /* 0x800000040c0c7e21 */ /* 0x000fc40008000000 */
[----:B------:R-:W-:Y:S01]  /*3010*/  FFMA R14, R14, R9, R13 ;  /* 0x000000090e0e7223 */ /* 0x000fe2000000000d */
[----:B------:R-:W-:Y:S01]  /*3020*/  FFMA R29, R22, R29, R37 ;  /* 0x0000001d161d7223 */ /* 0x000fe20000000025 */
[----:B------:R-:W-:Y:S01]  /*3030*/  PRMT R25, R25, 0x7632, R25 ;  /* 0x0000763219197816 */ /* 0x000fe20000000019 */
[----:B------:R-:W-:Y:S01]  /*3040*/  FMUL R13, R12, UR5 ;  /* 0x000000050c0d7c20 */ /* 0x000fe20008400000 */
[----:B------:R-:W-:Y:S01]  /*3050*/  FADD R10, R10, 1 ;  /* 0x3f8000000a0a7421 */ /* 0x000fe20000000000 */
[----:B------:R-:W-:Y:S02]  /*3060*/  FSETP.GEU.AND P6, PT, R3, R14, PT ;  /* 0x0000000e0300720b */ /* 0x000fe40003fce000 */
[----:B------:R-:W-:Y:S01]  /*3070*/  PRMT R27, R27, 0x7632, R27 ;  /* 0x000076321b1b7816 */ /* 0x000fe2000000001b */
[----:B------:R-:W-:Y:S01]  /*3080*/  IMAD.U32 R25, R25, 0x10000, RZ ;  /* 0x0001000019197824 */ /* 0x000fe200078e00ff */
[CC--:B------:R-:W-:Y:S01]  /*3090*/  FSETP.GEU.AND P5, PT, R2.reuse, R29.reuse, PT ;  /* 0x0000001d0200720b */ /* 0x0c0fe20003fae000 */
[----:B------:R-:W-:Y:S01]  /*30a0*/  FFMA R13, R13, R10, R8 ;  /* 0x0000000a0d0d7223 */ /* 0x000fe20000000008 */
[----:B------:R-:W-:Y:S01]  /*30b0*/  FSEL R8, R3, R14, !P6 ;  /* 0x0000000e03087208 */ /* 0x000fe20007000000 */
[----:B------:R-:W-:Y:S01]  /*30c0*/  IMAD.U32 R22, R27, 0x10000, RZ ;  /* 0x000100001b167824 */ /* 0x000fe200078e00ff */
[C---:B------:R-:W-:Y:S01]  /*30d0*/  FSETP.NAN.AND P6, PT, R2.reuse, R2, PT ;  /* 0x000000020200720b */ /* 0x040fe20003fc8000 */
[----:B------:R-:W-:Y:S01]  /*30e0*/  FADD R25, R25, -UR4 ;  /* 0x8000000419197e21 */ /* 0x000fe20008000000 */
[C---:B------:R-:W-:Y:S01]  /*30f0*/  FSEL R9, R2.reuse, R29, !P5 ;  /* 0x0000001d02097208 */ /* 0x040fe20006800000 */
[----:B------:R-:W-:Y:S01]  /*3100*/  FADD R15, R15, R22 ;  /* 0x000000160f0f7221 */ /* 0x000fe20000000000 */
[----:B------:R-:W-:Y:S01]  /*3110*/  FADD R11, R11, 1 ;  /* 0x3f8000000b0b7421 */ /* 0x000fe20000000000 */
[----:B------:R-:W-:Y:S01]  /*3120*/  FMUL R10, R25, UR5 ;  /* 0x00000005190a7c20 */ /* 0x000fe20008400000 */
[----:B------:R-:W-:-:S02]  /*3130*/  @!P3 FSEL R2, R2, R9, P6 ;  /* 0x000000090202b208 */ /* 0x000fc40003000000 */
[C---:B------:R-:W-:Y:S02]  /*3140*/  FSETP.NAN.AND P5, PT, R3.reuse, R3, PT ;  /* 0x000000030300720b */ /* 0x040fe40003fa8000 */
[----:B------:R-:W-:Y:S01]  /*3150*/  PLOP3.LUT P3, PT, PT, PT, UP1, 0x80, 0x0 ;  /* 0x000000000000781c */ /* 0x000fe20003f6f018 */
[----:B------:R-:W-:Y:S01]  /*3160*/  FFMA R12, R10, R11, R15 ;  /* 0x0000000b0a0c7223 */ /* 0x000fe2000000000f */
[----:B------:R-:W-:Y:S02]  /*3170*/  @!P4 FSEL R3, R3, R8, P5 ;  /* 0x000000080303c208 */ /* 0x000fe40002800000 */
[CC--:B------:R-:W-:Y:S02]  /*3180*/  FSETP.GEU.AND P6, PT, R4.reuse, R13.reuse, PT ;  /* 0x0000000d0400720b */ /* 0x0c0fe40003fce000 */
[----:B------:R-:W-:Y:S02]  /*3190*/  PLOP3.LUT P4, PT, PT, PT, UP1, 0x80, 0x0 ;  /* 0x000000000000781c */ /* 0x000fe40003f8f018 */
[----:B------:R-:W-:-:S02]  /*31a0*/  FSEL R9, R4, R13, !P6 ;  /* 0x0000000d04097208 */ /* 0x000fc40007000000 */
[C---:B------:R-:W-:Y:S02]  /*31b0*/  FSETP.GEU.AND P5, PT, R5.reuse, R12, PT ;  /* 0x0000000c0500720b */ /* 0x040fe40003fae000 */
[C---:B------:R-:W-:Y:S02]  /*31c0*/  FSETP.NAN.AND P6, PT, R4.reuse, R4, PT ;  /* 0x000000040400720b */ /* 0x040fe40003fc8000 */
[C---:B------:R-:W-:Y:S02]  /*31d0*/  FSEL R8, R5.reuse, R12, !P5 ;  /* 0x0000000c05087208 */ /* 0x040fe40006800000 */
[----:B------:R-:W-:Y:S02]  /*31e0*/  @!P3 FSEL R4, R4, R9, P6 ;  /* 0x000000090404b208 */ /* 0x000fe40003000000 */
[----:B------:R-:W-:Y:S02]  /*31f0*/  FSETP.NAN.AND P5, PT, R5, R5, PT ;  /* 0x000000050500720b */ /* 0x000fe40003fa8000 */
[----:B------:R-:W-:-:S02]  /*3200*/  PLOP3.LUT P3, PT, PT, PT, UP1, 0x80, 0x0 ;  /* 0x000000000000781c */ /* 0x000fc40003f6f018 */
[----:B------:R-:W-:Y:S02]  /*3210*/  @!P4 FSEL R5, R5, R8, P5 ;  /* 0x000000080505c208 */ /* 0x000fe40002800000 */
[----:B------:R-:W-:Y:S02]  /*3220*/  PLOP3.LUT P5, PT, PT, PT, UP1, 0x80, 0x0 ;  /* 0x000000000000781c */ /* 0x000fe40003faf018 */
[----:B------:R-:W-:Y:S01]  /*3230*/  FSETP.GT.AND P6, PT, R6, R13, PT ;  /* 0x0000000d0600720b */ /* 0x000fe20003fc4000 */
[----:B------:R-:W-:Y:S01]  /*3240*/  IMAD.WIDE R8, R19, R34, c[0x0][0x1a8] ;  /* 0x00006a0013087625 */ /* 0x000fe200078e0222 */
[----:B------:R-:W-:Y:S02]  /*3250*/  F2FP.BF16.PACK_AB R10, R14, R29 ;  /* 0x0000001d0e0a723e */ /* 0x000fe400000010ff */
[----:B------:R-:W-:Y:S02]  /*3260*/  F2FP.BF16.PACK_AB R11, R12, R13 ;  /* 0x0000000d0c0b723e */ /* 0x000fe400000010ff */
[----:B------:R-:W-:-:S02]  /*3270*/  PLOP3.LUT P4, PT, PT, PT, UP1, 0x80, 0x0 ;  /* 0x000000000000781c */ /* 0x000fc40003f8f018 */
[----:B------:R-:W-:Y:S02]  /*3280*/  FSEL R13, R6, R13, P6 ;  /* 0x0000000d060d7208 */ /* 0x000fe40003000000 */
[C---:B------:R-:W-:Y:S01]  /*3290*/  FSETP.GT.AND P6, PT, R16.reuse, R12, PT ;  /* 0x0000000c1000720b */ /* 0x040fe20003fc4000 */
[----:B------:R0:W-:Y:S01]  /*32a0*/  @!P3 STG.E.64 [R8.64], R10 ;  /* 0x0000000a0800b986 */ /* 0x0001e2000c101b0c */
[C---:B------:R-:W-:Y:S02]  /*32b0*/  FSETP.NAN.AND P3, PT, R16.reuse, R16, PT ;  /* 0x000000101000720b */ /* 0x040fe40003f68000 */
[----:B------:R-:W-:Y:S01]  /*32c0*/  FSEL R15, R16, R12, P6 ;  /* 0x0000000c100f7208 */ /* 0x000fe20003000000 */
[----:B------:R-:W-:Y:S01]  /*32d0*/  CS2R R24, SRZ ;  /* 0x0000000000187805 */ /* 0x000fe2000001ff00 */
[----:B------:R-:W-:Y:S01]  /*32e0*/  FSETP.NAN.AND P6, PT, R6, R6, PT ;  /* 0x000000060600720b */ /* 0x000fe20003fc8000 */
[----:B------:R-:W2:Y:S01]  /*32f0*/  LDG.E.EL.64 R22, [R20.64+0x6c00] ;  /* 0x006c000c14167981 */ /* 0x000ea2000c2e1b00 */
[----:B------:R-:W-:-:S02]  /*3300*/  @!P5 FSEL R16, R16, R15, P3 ;  /* 0x0000000f1010d208 */ /* 0x000fc40001800000 */
[----:B------:R-:W-:Y:S01]  /*3310*/  PLOP3.LUT P5, PT, PT, PT, UP1, 0x80, 0x0 ;  /* 0x000000000000781c */ /* 0x000fe20003faf018 */
[----:B------:R-:W3:Y:S01]  /*3320*/  LDG.E.EL.64 R26, [R20.64+0x5400] ;  /* 0x0054000c141a7981 */ /* 0x000ee2000c2e1b00 */
[----:B------:R-:W-:Y:S02]  /*3330*/  @!P4 FSEL R6, R6, R13, P6 ;  /* 0x0000000d0606c208 */ /* 0x000fe40003000000 */
[----:B------:R-:W-:Y:S01]  /*3340*/  IADD3 R19, R19, 0x200, RZ ;  /* 0x0000020013137810 */ /* 0x000fe20007ffe0ff */
[----:B0-----:R-:W4:Y:S01]  /*3350*/  LDG.E.EL.128 R8, [R30.64+0xd800] ;  /* 0x00d8000c1e087981 */ /* 0x001f22000c2e1d00 */
[-C--:B------:R-:W-:Y:S02]  /*3360*/  FSETP.GT.AND P6, PT, R17, R29.reuse, PT ;  /* 0x0000001d1100720b */ /* 0x080fe40003fc4000 */
[----:B------:R-:W-:Y:S01]  /*3370*/  PLOP3.LUT P4, PT, PT, PT, UP1, 0x80, 0x0 ;  /* 0x000000000000781c */ /* 0x000fe20003f8f018 */
[----:B------:R-:W-:Y:S01]  /*3380*/  IMAD.WIDE R12, R19, R34, c[0x0][0x1a0] ;  /* 0x00006800130c7625 */ /* 0x000fe200078e0222 */
[----:B------:R-:W-:-:S02]  /*3390*/  FSEL R32, R17, R29, P6 ;  /* 0x0000001d11207208 */ /* 0x000fc40003000000 */
        /* <DEDUP_REMOVED lines=8> */
[----:B------:R-:W-:Y:S02]  /*3420*/  PLOP3.LUT P4, PT, PT, PT, UP1, 0x80, 0x0 ;  /* 0x000000000000781c */ /* 0x000fe40003f8f018 */
[----:B------:R-:W-:-:S07]  /*3430*/  FSETP.NAN.AND P5, PT, R3, R3, PT ;  /* 0x000000030300720b */ /* 0x000fce0003fa8000 */
[----:B------:R-:W-:Y:S02]  /*3440*/  @!P3 FSEL R17, R17, R32, P6 ;  /* 0x000000201111b208 */ /* 0x000fe40003000000 */
[----:B------:R-:W-:Y:S02]  /*3450*/  PLOP3.LUT P3, PT, PT, PT, UP1, 0x80, 0x0 ;  /* 0x000000000000781c */ /* 0x000fe40003f6f018 */
[----:B------:R-:W-:-:S04]  /*3460*/  IADD3 R32, R0, 0x600, RZ ;  /* 0x0000060000207810 */ /* 0x000fc80007ffe0ff */
[----:B------:R-:W-:Y:S01]  /*3470*/  IADD3 R32, R32, 0x200, RZ ;  /* 0x0000020020207810 */ /* 0x000fe20007ffe0ff */
[C---:B--2---:R-:W-:Y:S01]  /*3480*/  IMAD.U32 R29, R22.reuse, 0x10000, RZ ;  /* 0x00010000161d7824 */ /* 0x044fe200078e00ff */
[----:B------:R-:W-:-:S03]  /*3490*/  PRMT R22, R22, 0x7632, R22 ;  /* 0x0000763216167816 */ /* 0x000fc60000000016 */
[----:B----4-:R-:W-:Y:S01]  /*34a0*/  FADD R8, R8, R29 ;  /* 0x0000001d08087221 */ /* 0x010fe20000000000 */
[----:B---3--:R-:W-:Y:S02]  /*34b0*/  IMAD.U32 R29, R26, 0x10000, RZ ;  /* 0x000100001a1d7824 */ /* 0x008fe400078e00ff */
[----:B------:R-:W-:Y:S01]  /*34c0*/  IMAD.U32 R22, R22, 0x10000, RZ ;  /* 0x0001000016167824 */ /* 0x000fe200078e00ff */
[----:B------:R-:W-:-:S03]  /*34d0*/  PRMT R26, R26, 0x7632, R26 ;  /* 0x000076321a1a7816 */ /* 0x000fc6000000001a */
[----:B------:R-:W-:Y:S01]  /*34e0*/  FADD R9, R9, R22 ;  /* 0x0000001609097221 */ /* 0x000fe20000000000 */
[----:B-----5:R-:W-:Y:S01]  /*34f0*/  FADD R12, R12, R29 ;  /* 0x0000001d0c0c7221 */ /* 0x020fe20000000000 */
[C---:B------:R-:W-:Y:S01]  /*3500*/  IMAD.U32 R29, R23.reuse, 0x10000, RZ ;  /* 0x00010000171d7824 */ /* 0x040fe200078e00ff */
[----:B------:R-:W-:-:S05]  /*3510*/  PRMT R23, R23, 0x7632, R23 ;  /* 0x0000763217177816 */ /* 0x000fca0000000017 */
[----:B------:R-:W-:Y:S02]  /*3520*/  IMAD.U32 R22, R23, 0x10000, RZ ;  /* 0x0001000017167824 */ /* 0x000fe400078e00ff */
[----:B------:R-:W-:Y:S02]  /*3530*/  IMAD.U32 R23, R27, 0x10000, RZ ;  /* 0x000100001b177824 */ /* 0x000fe400078e00ff */
[----:B------:R-:W-:Y:S01]  /*3540*/  FADD R11, R11, R22 ;  /* 0x000000160b0b7221 */ /* 0x000fe20000000000 */
[----:B------:R-:W-:-:S04]  /*3550*/  IMAD.U32 R22, R26, 0x10000, RZ ;  /* 0x000100001a167824 */ /* 0x000fc800078e00ff */
[----:B------:R-:W-:Y:S01]  /*3560*/  FADD R22, R13, R22 ;  /* 0x000000160d167221 */ /* 0x000fe20000000000 */
[----:B------:R-:W-:Y:S01]  /*3570*/  FADD R13, R14, R23 ;  /* 0x000000170e0d7221 */ /* 0x000fe20000000000 */
[C---:B------:R-:W-:Y:S01]  /*3580*/  PRMT R14, R24.reuse, 0x7632, R14 ;  /* 0x00007632180e7816 */ /* 0x040fe2000000000e */
[----:B------:R-:W-:Y:S01]  /*3590*/  IMAD.U32 R24, R24, 0x10000, RZ ;  /* 0x0001000018187824 */ /* 0x000fe200078e00ff */
[----:B------:R-:W-:-:S03]  /*35a0*/  PRMT R27, R27, 0x7632, R27 ;  /* 0x000076321b1b7816 */ /* 0x000fc6000000001b */
[----:B------:R-:W-:Y:S01]  /*35b0*/  IMAD.U32 R14, R14, 0x10000, RZ ;  /* 0x000100000e0e7824 */ /* 0x000fe200078e00ff */
[----:B------:R-:W-:Y:S01]  /*35c0*/  FADD R24, R24, -UR4 ;  /* 0x8000000418187e21 */ /* 0x000fe20008000000 */
[----:B------:R-:W-:Y:S01]  /*35d0*/  IMAD.U32 R26, R27, 0x10000, RZ ;  /* 0x000100001b1a7824 */ /* 0x000fe200078e00ff */
[----:B------:R-:W-:Y:S01]  /*35e0*/  FADD R8, R8, 1 ;  /* 0x3f80000008087421 */ /* 0x000fe20000000000 */
[----:B------:R-:W-:Y:S01]  /*35f0*/  FADD R14, R14, -UR4 ;  /* 0x800000040e0e7e21 */ /* 0x000fe20008000000 */
[----:B------:R-:W-:Y:S01]  /*3600*/  FMUL R27, R24, UR5 ;  /* 0x00000005181b7c20 */ /* 0x000fe20008400000 */
[----:B------:R-:W-:Y:S02]  /*3610*/  FADD R23, R15, R26 ;  /* 0x0000001a0f177221 */ /* 0x000fe40000000000 */
[----:B------:R-:W-:Y:S01]  /*3620*/  FMUL R15, R14, UR5 ;  /* 0x000000050e0f7c20 */ /* 0x000fe20008400000 */
[----:B------:R-:W-:Y:S01]  /*3630*/  FFMA R14, R27, R8, R12 ;  /* 0x000000081b0e7223 */ /* 0x000fe2000000000c */
[----:B------:R-:W-:Y:S01]  /*3640*/  PRMT R8, R25, 0x7632, R8 ;  /* 0x0000763219087816 */ /* 0x000fe20000000008 */
[----:B------:R-:W-:Y:S01]  /*3650*/  FADD R9, R9, 1 ;  /* 0x3f80000009097421 */ /* 0x000fe20000000000 */
[----:B------:R-:W-:-:S03]  /*3660*/  IMAD.U32 R25, R25, 0x10000, RZ ;  /* 0x0001000019197824 */ /* 0x000fc600078e00ff */
[----:B------:R-:W-:Y:S01]  /*3670*/  FFMA R15, R15, R9, R22 ;  /* 0x000000090f0f7223 */ /* 0x000fe20000000016 */
[----:B------:R-:W-:Y:S01]  /*3680*/  IMAD.U32 R8, R8, 0x10000, RZ ;  /* 0x0001000008087824 */ /* 0x000fe200078e00ff */
[----:B------:R-:W-:Y:S01]  /*3690*/  FADD R10, R10, R29 ;  /* 0x0000001d0a0a7221 */ /* 0x000fe20000000000 */
[----:B------:R-:W-:Y:S02]  /*36a0*/  FADD R25, R25, -UR4 ;  /* 0x8000000419197e21 */ /* 0x000fe40008000000 */
[----:B------:R-:W-:Y:S01]  /*36b0*/  FADD R8, R8, -UR4 ;  /* 0x8000000408087e21 */ /* 0x000fe20008000000 */
[-C--:B------:R-:W-:Y:S01]  /*36c0*/  FSETP.GEU.AND P6, PT, R3, R15.reuse, PT ;  /* 0x0000000f0300720b */ /* 0x080fe20003fce000 */
[----:B------:R-:W-:Y:S01]  /*36d0*/  FADD R9, R10, 1 ;  /* 0x3f8000000a097421 */ /* 0x000fe20000000000 */
[----:B------:R-:W-:Y:S01]  /*36e0*/  FMUL R12, R25, UR5 ;  /* 0x00000005190c7c20 */ /* 0x000fe20008400000 */
[----:B------:R-:W-:Y:S01]  /*36f0*/  FMUL R10, R8, UR5 ;  /* 0x00000005080a7c20 */ /* 0x000fe20008400000 */
[----:B------:R-:W-:Y:S01]  /*3700*/  FSEL R8, R3, R15, !P6 ;  /* 0x0000000f03087208 */ /* 0x000fe20007000000 */
[----:B------:R-:W-:Y:S01]  /*3710*/  FADD R11, R11, 1 ;  /* 0x3f8000000b0b7421 */ /* 0x000fe20000000000 */
[----:B------:R-:W-:Y:S01]  /*3720*/  FSETP.GEU.AND P6, PT, R2, R14, PT ;  /* 0x0000000e0200720b */ /* 0x000fe20003fce000 */
[----:B------:R-:W-:Y:S01]  /*3730*/  FFMA R13, R12, R9, R13 ;  /* 0x000000090c0d7223 */ /* 0x000fe2000000000d */
[----:B------:R-:W-:Y:S01]  /*3740*/  @!P4 FSEL R3, R3, R8, P5 ;  /* 0x000000080303c208 */ /* 0x000fe20002800000 */
[----:B------:R-:W-:Y:S01]  /*3750*/  FFMA R12, R10, R11, R23 ;  /* 0x0000000b0a0c7223 */ /* 0x000fe20000000017 */
[----:B------:R-:W-:-:S02]  /*3760*/  FSETP.NAN.AND P5, PT, R2, R2, PT ;  /* 0x000000020200720b */ /* 0x000fc40003fa8000 */
[C---:B------:R-:W-:Y:S02]  /*3770*/  FSEL R9, R2.reuse, R14, !P6 ;  /* 0x0000000e02097208 */ /* 0x040fe40007000000 */
[----:B------:R-:W-:Y:S02]  /*3780*/  PLOP3.LUT P6, PT, PT, PT, UP1, 0x80, 0x0 ;  /* 0x000000000000781c */ /* 0x000fe40003fcf018 */
        /* <DEDUP_REMOVED lines=12> */
[-C--:B------:R-:W-:Y:S01]  /*3850*/  FSETP.GT.AND P6, PT, R6, R13.reuse, PT ;  /* 0x0000000d0600720b */ /* 0x080fe20003fc4000 */
        /* <DEDUP_REMOVED lines=16> */
[C---:B------:R-:W-:Y:S01]  /*3960*/  FSETP.GT.AND P6, PT, R17.reuse, R14, PT ;  /* 0x0000000e1100720b */ /* 0x040fe20003fc4000 */
[----:B0-----:R-:W4:Y:S01]  /*3970*/  LDG.E.EL.128 R8, [R30.64+0xe000] ;  /* 0x00e0000c1e087981 */ /* 0x001f22000c2e1d00 */
[----:B------:R-:W-:Y:S02]  /*3980*/  PLOP3.LUT P4, PT, PT, PT, UP1, 0x80, 0x0 ;  /* 0x000000000000781c */ /* 0x000fe40003f8f018 */
[----:B------:R-:W-:Y:S01]  /*3990*/  PLOP3.LUT P3, PT, PT, PT, UP1, 0x80, 0x0 ;  /* 0x000000000000781c */ /* 0x000fe20003f6f018 */
[----:B------:R-:W-:Y:S01]  /*39a0*/  IMAD.WIDE R12, R32, R34, c[0x0][0x1a0] ;  /* 0x00006800200c7625 */ /* 0x000fe200078e0222 */
[----:B------:R-:W-:-:S02]  /*39b0*/  FSEL R14, R17, R14, P6 ;  /* 0x0000000e110e7208 */ /* 0x000fc40003000000 */
[CC--:B------:R-:W-:Y:S02]  /*39c0*/  FSETP.GT.AND P6, PT, R18.reuse, R15.reuse, PT ;  /* 0x0000000f1200720b */ /* 0x0c0fe40003fc4000 */
[----:B------:R0:W5:Y:S01]  /*39d0*/  @!P5 LDG.E.EF.64 R26, [R12.64] ;  /* 0x0000000c0c1ad981 */ /* 0x000162000c0e1b00 */
[C---:B------:R-:W-:Y:S02]  /*39e0*/  FSETP.NAN.AND P5, PT, R18.reuse, R18, PT ;  /* 0x000000121200720b */ /* 0x040fe40003fa8000 */
[C---:B------:R-:W-:Y:S02]  /*39f0*/  FSEL R15, R18.reuse, R15, P6 ;  /* 0x0000000f120f7208 */ /* 0x040fe40003000000 */
[C---:B------:R-:W-:Y:S02]  /*3a00*/  FSETP.NAN.AND P6, PT, R17.reuse, R17, PT ;  /* 0x000000111100720b */ /* 0x040fe40003fc8000 */
[----:B------:R-:W-:Y:S02]  /*3a10*/  @!P4 FSEL R18, R18, R15, P5 ;  /* 0x0000000f1212c208 */ /* 0x000fe40002800000 */
[----:B------:R-:W-:-:S02]  /*3a20*/  @!P3 FSEL R17, R17, R14, P6 ;  /* 0x0000000e1111b208 */ /* 0x000fc40003000000 */
[----:B0-----:R-:W5:Y:S01]  /*3a30*/  LDG.E.EL.128 R12, [R30.64+0xb000] ;  /* 0x00b0000c1e0c7981 */ /* 0x001f62000c2e1d00 */
[----:B------:R-:W-:Y:S01]  /*3a40*/  PLOP3.LUT P3, PT, PT, PT, UP1, 0x80, 0x0 ;  /* 0x000000000000781c */ /* 0x000fe20003f6f018 */
[----:B--2---:R-:W-:Y:S02]  /*3a50*/  IMAD.U32 R19, R24, 0x10000, RZ ;  /* 0x0001000018137824 */ /* 0x004fe400078e00ff */
[----:B---3--:R-:W-:Y:S02]  /*3a60*/  IMAD.U32 R29, R22, 0x10000, RZ ;  /* 0x00010000161d7824 */ /* 0x008fe400078e00ff */
[----:B----4-:R-:W-:Y:S01]  /*3a70*/  FADD R8, R8, R19 ;  /* 0x0000001308087221 */ /* 0x010fe20000000000 */
[----:B-----5:R-:W-:-:S04]  /*3a80*/  IMAD.U32 R19, R26, 0x10000, RZ ;  /* 0x000100001a137824 */ /* 0x020fc800078e00ff */
[----:B------:R-:W-:Y:S01]  /*3a90*/  FADD R19, R19, -UR4 ;  /* 0x8000000413137e21 */ /* 0x000fe20008000000 */
[----:B------:R-:W-:-:S03]  /*3aa0*/  FADD R8, R8, 1 ;  /* 0x3f80000008087421 */ /* 0x000fc60000000000 */
[----:B------:R-:W-:Y:S01]  /*3ab0*/  FMUL R19, R19, UR5 ;  /* 0x0000000513137c20 */ /* 0x000fe20008400000 */
[----:B------:R-:W-:Y:S01]  /*3ac0*/  FADD R12, R12, R29 ;  /* 0x0000001d0c0c7221 */ /* 0x000fe20000000000 */
[C---:B------:R-:W-:Y:S01]  /*3ad0*/  IMAD.U32 R29, R25.reuse, 0x10000, RZ ;  /* 0x00010000191d7824 */ /* 0x040fe200078e00ff */
[----:B------:R-:W-:Y:S02]  /*3ae0*/  PRMT R25, R25, 0x7632, R25 ;  /* 0x0000763219197816 */ /* 0x000fe40000000019 */
[----:B------:R-:W-:-:S03]  /*3af0*/  FFMA R19, R19, R8, R12 ;  /* 0x0000000813137223 */ /* 0x000fc6000000000c */
[----:B------:R-:W-:Y:S02]  /*3b00*/  IMAD.U32 R8, R25, 0x10000, RZ ;  /* 0x0001000019087824 */ /* 0x000fe400078e00ff */
[C---:B------:R-:W-:Y:S01]  /*3b10*/  IMAD.U32 R25, R23.reuse, 0x10000, RZ ;  /* 0x0001000017197824 */ /* 0x040fe200078e00ff */
[----:B------:R-:W-:Y:S01]  /*3b20*/  PRMT R23, R23, 0x7632, R23 ;  /* 0x0000763217177816 */ /* 0x000fe20000000017 */
[----:B------:R-:W-:Y:S01]  /*3b30*/  FADD R11, R11, R8 ;  /* 0x000000080b0b7221 */ /* 0x000fe20000000000 */
[----:B------:R-:W-:Y:S02]  /*3b40*/  PRMT R24, R24, 0x7632, R24 ;  /* 0x0000763218187816 */ /* 0x000fe40000000018 */
[----:B------:R-:W-:Y:S02]  /*3b50*/  PRMT R26, R26, 0x7632, R26 ;  /* 0x000076321a1a7816 */ /* 0x000fe4000000001a */
[C---:B------:R-:W-:Y:S01]  /*3b60*/  PRMT R8, R27.reuse, 0x7632, R8 ;  /* 0x000076321b087816 */ /* 0x040fe20000000008 */
[----:B------:R-:W-:Y:S01]  /*3b70*/  IMAD.U32 R27, R27, 0x10000, RZ ;  /* 0x000100001b1b7824 */ /* 0x000fe200078e00ff */
[----:B------:R-:W-:Y:S01]  /*3b80*/  PRMT R22, R22, 0x7632, R22 ;  /* 0x0000763216167816 */ /* 0x000fe20000000016 */
[----:B------:R-:W-:-:S02]  /*3b90*/  IMAD.U32 R12, R23, 0x10000, RZ ;  /* 0x00010000170c7824 */ /* 0x000fc400078e00ff */
[----:B------:R-:W-:Y:S02]  /*3ba0*/  IMAD.U32 R24, R24, 0x10000, RZ ;  /* 0x0001000018187824 */ /* 0x000fe400078e00ff */
[----:B------:R-:W-:Y:S02]  /*3bb0*/  IMAD.U32 R26, R26, 0x10000, RZ ;  /* 0x000100001a1a7824 */ /* 0x000fe400078e00ff */
[----:B------:R-:W-:Y:S01]  /*3bc0*/  IMAD.U32 R8, R8, 0x10000, RZ ;  /* 0x0001000008087824 */ /* 0x000fe200078e00ff */
[----:B------:R-:W-:Y:S01]  /*3bd0*/  FADD R10, R10, R29 ;  /* 0x0000001d0a0a7221 */ /* 0x000fe20000000000 */
[----:B------:R-:W-:Y:S01]  /*3be0*/  FADD R27, R27, -UR4 ;  /* 0x800000041b1b7e21 */ /* 0x000fe20008000000 */
[----:B------:R-:W-:Y:S01]  /*3bf0*/  FADD R15, R15, R12 ;  /* 0x0000000c0f0f7221 */ /* 0x000fe20000000000 */
[----:B------:R-:W-:Y:S01]  /*3c00*/  FADD R9, R9, R24 ;  /* 0x0000001809097221 */ /* 0x000fe20000000000 */
[----:B------:R-:W-:Y:S01]  /*3c10*/  IMAD.U32 R22, R22, 0x10000, RZ ;  /* 0x0001000016167824 */ /* 0x000fe200078e00ff */
[----:B------:R-:W-:Y:S01]  /*3c20*/  FADD R26, R26, -UR4 ;  /* 0x800000041a1a7e21 */ /* 0x000fe20008000000 */
[----:B------:R-:W-:Y:S01]  /*3c30*/  FADD R12, R8, -UR4 ;  /* 0x80000004080c7e21 */ /* 0x000fe20008000000 */
[----:B------:R-:W-:Y:S01]  /*3c40*/  FADD R14, R14, R25 ;  /* 0x000000190e0e7221 */ /* 0x000fe20000000000 */
[----:B------:R-:W-:Y:S01]  /*3c50*/  FMUL R27, R27, UR5 ;  /* 0x000000051b1b7c20 */ /* 0x000fe20008400000 */
[----:B------:R-:W-:Y:S01]  /*3c60*/  FADD R10, R10, 1 ;  /* 0x3f8000000a0a7421 */ /* 0x000fe20000000000 */
[----:B------:R-:W-:Y:S01]  /*3c70*/  FADD R13, R13, R22 ;  /* 0x000000160d0d7221 */ /* 0x000fe20000000000 */
[----:B------:R-:W-:Y:S01]  /*3c80*/  FMUL R8, R26, UR5 ;  /* 0x000000051a087c20 */ /* 0x000fe20008400000 */
[----:B------:R-:W-:Y:S01]  /*3c90*/  FMUL R12, R12, UR5 ;  /* 0x000000050c0c7c20 */ /* 0x000fe20008400000 */
[----:B------:R-:W-:Y:S01]  /*3ca0*/  FADD R11, R11, 1 ;  /* 0x3f8000000b0b7421 */ /* 0x000fe20000000000 */
[----:B------:R-:W-:Y:S01]  /*3cb0*/  FADD R9, R9, 1 ;  /* 0x3f80000009097421 */ /* 0x000fe20000000000 */
[----:B------:R-:W-:-:S02]  /*3cc0*/  FFMA R26, R27, R10, R14 ;  /* 0x0000000a1b1a7223 */ /* 0x000fc4000000000e */
[----:B------:R-:W-:Y:S01]  /*3cd0*/  FFMA R27, R12, R11, R15 ;  /* 0x0000000b0c1b7223 */ /* 0x000fe2000000000f */
[----:B------:R-:W-:Y:S01]  /*3ce0*/  FFMA R29, R8, R9, R13 ;  /* 0x00000009081d7223 */ /* 0x000fe2000000000d */
[----:B------:R-:W-:-:S03]  /*3cf0*/  IMAD.WIDE R8, R32, R34, c[0x0][0x1a8] ;  /* 0x00006a0020087625 */ /* 0x000fc600078e0222 */
[----:B------:R-:W-:Y:S02]  /*3d00*/  F2FP.BF16.PACK_AB R11, R27, R26 ;  /* 0x0000001a1b0b723e */ /* 0x000fe400000010ff */
[----:B------:R-:W-:Y:S02]  /*3d10*/  F2FP.BF16.PACK_AB R10, R29, R19 ;  /* 0x000000131d0a723e */ /* 0x000fe400000010ff */
[----:B------:R-:W-:-:S03]  /*3d20*/  IADD3 R32, R0, 0x800, RZ ;  /* 0x0000080000207810 */ /* 0x000fc60007ffe0ff */
[----:B------:R0:W-:Y:S01]  /*3d30*/  @!P3 STG.E.64 [R8.64], R10 ;  /* 0x0000000a0800b986 */ /* 0x0001e2000c101b0c */
[----:B------:R-:W-:Y:S02]  /*3d40*/  PLOP3.LUT P3, PT, PT, PT, UP1, 0x80, 0x0 ;  /* 0x000000000000781c */ /* 0x000fe40003f6f018 */
[----:B------:R-:W-:Y:S01]  /*3d50*/  IADD3 R32, R32, 0x200, RZ ;  /* 0x0000020020207810 */ /* 0x000fe20007ffe0ff */
[----:B------:R1:W2:Y:S01]  /*3d60*/  LDG.E.EL.64 R24, [R20.64+0x7400] ;  /* 0x0074000c14187981 */ /* 0x0002a2000c2e1b00 */
[----:B------:R-:W-:-:S03]  /*3d70*/  CS2R R22, SRZ ;  /* 0x0000000000167805 */ /* 0x000fc6000001ff00 */
[----:B------:R-:W-:Y:S01]  /*3d80*/  IMAD.WIDE R12, R32, R34, c[0x0][0x1a0] ;  /* 0x00006800200c7625 */ /* 0x000fe200078e0222 */
[----:B0-----:R-:W3:Y:S04]  /*3d90*/  LDG.E.EL.128 R8, [R30.64+0xe800] ;  /* 0x00e8000c1e087981 */ /* 0x001ee8000c2e1d00 */
[----:B-1----:R-:W4:Y:S04]  /*3da0*/  LDG.E.EL.64 R20, [R20.64+0x5c00] ;  /* 0x005c000c14147981 */ /* 0x002f28000c2e1b00 */
[----:B------:R0:W5:Y:S04]  /*3db0*/  @!P3 LDG.E.EF.64 R22, [R12.64] ;  /* 0x0000000c0c16b981 */ /* 0x000168000c0e1b00 */
[----:B0-----:R4:W5:Y:S01]  /*3dc0*/  LDG.E.EL.128 R12, [R30.64+0xb800] ;  /* 0x00b8000c1e0c7981 */ /* 0x001962000c2e1d00 */
[----:B------:R-:W-:-:S02]  /*3dd0*/  PLOP3.LUT P5, PT, PT, PT, UP1, 0x80, 0x0 ;  /* 0x000000000000781c */ /* 0x000fc40003faf018 */
[C---:B------:R-:W-:Y:S02]  /*3de0*/  FSETP.GEU.AND P4, PT, R4.reuse, R26, PT ;  /* 0x0000001a0400720b */ /* 0x040fe40003f8e000 */
[----:B------:R-:W-:Y:S02]  /*3df0*/  PLOP3.LUT P3, PT, PT, PT, UP1, 0x80, 0x0 ;  /* 0x000000000000781c */ /* 0x000fe40003f6f018 */
[----:B------:R-:W-:Y:S01]  /*3e00*/  FSETP.NAN.AND P6, PT, R4, R4, PT ;  /* 0x000000040400720b */ /* 0x000fe20003fc8000 */
[C---:B--2---:R-:W-:Y:S01]  /*3e10*/  IMAD.U32 R37, R24.reuse, 0x10000, RZ ;  /* 0x0001000018257824 */ /* 0x044fe200078e00ff */
[----:B------:R-:W-:-:S05]  /*3e20*/  PRMT R24, R24, 0x7632, R24 ;  /* 0x0000763218187816 */ /* 0x000fca0000000018 */
[----:B------:R-:W-:Y:S01]  /*3e30*/  IMAD.U32 R24, R24, 0x10000, RZ ;  /* 0x0001000018187824 */ /* 0x000fe200078e00ff */
[----:B---3--:R-:W-:Y:S01]  /*3e40*/  FADD R8, R8, R37 ;  /* 0x0000002508087221 */ /* 0x008fe20000000000 */
[----:B------:R-:W-:Y:S02]  /*3e50*/  FSEL R37, R4, R26, !P4 ;  /* 0x0000001a04257208 */ /* 0x000fe40006000000 */
[----:B------:R-:W-:Y:S01]  /*3e60*/  FSETP.GEU.AND P4, PT, R5, R27, PT ;  /* 0x0000001b0500720b */ /* 0x000fe20003f8e000 */
[----:B----4-:R-:W-:Y:S01]  /*3e70*/  IMAD.U32 R31, R20, 0x10000, RZ ;  /* 0x00010000141f7824 */ /* 0x010fe200078e00ff */
[----:B------:R-:W-:Y:S01]  /*3e80*/  FADD R9, R9, R24 ;  /* 0x0000001809097221 */ /* 0x000fe20000000000 */
[----:B------:R-:W-:Y:S02]  /*3e90*/  @!P5 FSEL R4, R4, R37, P6 ;  /* 0x000000250404d208 */ /* 0x000fe40003000000 */
[C---:B------:R-:W-:Y:S02]  /*3ea0*/  FSETP.NAN.AND P5, PT, R5.reuse, R5, PT ;  /* 0x000000050500720b */ /* 0x040fe40003fa8000 */
[----:B------:R-:W-:-:S04]  /*3eb0*/  FSEL R24, R5, R27, !P4 ;  /* 0x0000001b05187208 */ /* 0x000fc80006000000 */
[----:B------:R-:W-:Y:S01]  /*3ec0*/  @!P3 FSEL R5, R5, R24, P5 ;  /* 0x000000180505b208 */ /* 0x000fe20002800000 */
[----:B-----5:R-:W-:Y:S01]  /*3ed0*/  FADD R37, R12, R31 ;  /* 0x0000001f0c257221 */ /* 0x020fe20000000000 */
[----:B------:R-:W-:Y:S01]  /*3ee0*/  IMAD.U32 R12, R22, 0x10000, RZ ;  /* 0x00010000160c7824 */ /* 0x000fe200078e00ff */
[----:B------:R-:W-:-:S03]  /*3ef0*/  PLOP3.LUT P5, PT, PT, PT, UP1, 0x80, 0x0 ;  /* 0x000000000000781c */ /* 0x000fc60003faf018 */
[----:B------:R-:W-:Y:S01]  /*3f00*/  FADD R12, R12, -UR4 ;  /* 0x800000040c0c7e21 */ /* 0x000fe20008000000 */
[----:B------:R-:W-:Y:S01]  /*3f10*/  FADD R31, R8, 1 ;  /* 0x3f800000081f7421 */ /* 0x000fe20000000000 */
[----:B------:R-:W-:Y:S02]  /*3f20*/  FSETP.GEU.AND P4, PT, R2, R19, PT ;  /* 0x000000130200720b */ /* 0x000fe40003f8e000 */
[----:B------:R-:W-:Y:S01]  /*3f30*/  FMUL R12, R12, UR5 ;  /* 0x000000050c0c7c20 */ /* 0x000fe20008400000 */
[----:B------:R-:W-:Y:S02]  /*3f40*/  PLOP3.LUT P3, PT, PT, PT, UP1, 0x80, 0x0 ;  /* 0x000000000000781c */ /* 0x000fe40003f6f018 */
[----:B------:R-:W-:Y:S01]  /*3f50*/  PRMT R22, R22, 0x7632, R22 ;  /* 0x0000763216167816 */ /* 0x000fe20000000016 */
[----:B------:R-:W-:Y:S01]  /*3f60*/  FFMA R8, R12, R31, R37 ;  /* 0x0000001f0c087223 */ /* 0x000fe20000000025 */
[C---:B------:R-:W-:Y:S02]  /*3f70*/  FSETP.NAN.AND P6, PT, R2.reuse, R2, PT ;  /* 0x000000020200720b */ /* 0x040fe40003fc8000 */
[----:B------:R-:W-:Y:S01]  /*3f80*/  FSEL R31, R2, R19, !P4 ;  /* 0x00000013021f7208 */ /* 0x000fe20006000000 */
[----:B------:R-:W-:Y:S01]  /*3f90*/  IMAD.U32 R22, R22, 0x10000, RZ ;  /* 0x0001000016167824 */ /* 0x000fe200078e00ff */
[----:B------:R-:W-:-:S02]  /*3fa0*/  PRMT R20, R20, 0x7632, R20 ;  /* 0x0000763214147816 */ /* 0x000fc40000000014 */
[C---:B------:R-:W-:Y:S02]  /*3fb0*/  FSETP.GEU.AND P4, PT, R3.reuse, R29, PT ;  /* 0x0000001d0300720b */ /* 0x040fe40003f8e000 */
[----:B------:R-:W-:Y:S01]  /*3fc0*/  @!P5 FSEL R2, R2, R31, P6 ;  /* 0x0000001f0202d208 */ /* 0x000fe20003000000 */
[----:B------:R-:W-:Y:S01]  /*3fd0*/  IMAD.U32 R20, R20, 0x10000, RZ ;  /* 0x0001000014147824 */ /* 0x000fe200078e00ff */
[C---:B------:R-:W-:Y:S01]  /*3fe0*/  FSETP.NAN.AND P5, PT, R3.reuse, R3, PT ;  /* 0x000000030300720b */ /* 0x040fe20003fa8000 */
[----:B------:R-:W-:Y:S01]  /*3ff0*/  FADD R22, R22, -UR4 ;  /* 0x8000000416167e21 */ /* 0x000fe20008000000 */
[----:B------:R-:W-:Y:S01]  /*4000*/  FSEL R12, R3, R29, !P4 ;  /* 0x0000001d030c7208 */ /* 0x000fe20006000000 */
[----:B------:R-:W-:Y:S01]  /*4010*/  IMAD.U32 R31, R25, 0x10000, RZ ;  /* 0x00010000191f7824 */ /* 0x000fe200078e00ff */
[----:B------:R-:W-:Y:S01]  /*4020*/  FADD R13, R13, R20 ;  /* 0x000000140d0d7221 */ /* 0x000fe20000000000 */
[----:B------:R-:W-:Y:S01]  /*4030*/  FMUL R22, R22, UR5 ;  /* 0x0000000516167c20 */ /* 0x000fe20008400000 */
[----:B------:R-:W-:Y:S01]  /*4040*/  @!P3 FSEL R3, R3, R12, P5 ;  /* 0x0000000c0303b208 */ /* 0x000fe20002800000 */
[----:B------:R-:W-:Y:S01]  /*4050*/  FADD R9, R9, 1 ;  /* 0x3f80000009097421 */ /* 0x000fe20000000000 */
[----:B------:R-:W-:Y:S01]  /*4060*/  FADD R12, R10, R31 ;  /* 0x0000001f0a0c7221 */ /* 0x000fe20000000000 */
[----:B------:R-:W-:-:S02]  /*4070*/  PLOP3.LUT P3, PT, PT, PT, UP1, 0x80, 0x0 ;  /* 0x000000000000781c */ /* 0x000fc40003f6f018 */
[----:B------:R-:W-:Y:S01]  /*4080*/  FFMA R9, R22, R9, R13 ;  /* 0x0000000916097223 */ /* 0x000fe2000000000d */
[----:B------:R-:W-:Y:S01]  /*4090*/  IMAD.MOV.U32 R10, RZ, RZ, R3 ;  /* 0x000000ffff0a7224 */ /* 0x000fe200078e0003 */
[----:B------:R-:W-:Y:S01]  /*40a0*/  PLOP3.LUT P5, PT, PT, PT, UP1, 0x80, 0x0 ;  /* 0x000000000000781c */ /* 0x000fe20003faf018 */
[----:B------:R-:W-:Y:S01]  /*40b0*/  IMAD.U32 R13, R21, 0x10000, RZ ;  /* 0x00010000150d7824 */ /* 0x000fe200078e00ff */
[-C--:B------:R-:W-:Y:S01]  /*40c0*/  FSETP.GEU.AND P6, PT, R2, R8.reuse, PT ;  /* 0x000000080200720b */ /* 0x080fe20003fce000 */
[----:B------:R-:W-:Y:S01]  /*40d0*/  IMAD.U32 R3, R23, 0x10000, RZ ;  /* 0x0001000017037824 */ /* 0x000fe200078e00ff */
[-C--:B------:R-:W-:Y:S01]  /*40e0*/  FSETP.GEU.AND P4, PT, R10, R9.reuse, PT ;  /* 0x000000090a00720b */ /* 0x080fe20003f8e000 */
[----:B------:R-:W-:Y:S01]  /*40f0*/  FADD R14, R14, R13 ;  /* 0x0000000d0e0e7221 */ /* 0x000fe20000000000 */
[----:B------:R-:W-:Y:S01]  /*4100*/  FSEL R13, R2, R8, !P6 ;  /* 0x00000008020d7208 */ /* 0x000fe20007000000 */
[----:B------:R-:W-:Y:S01]  /*4110*/  FADD R3, R3, -UR4 ;  /* 0x8000000403037e21 */ /* 0x000fe20008000000 */
[----:B------:R-:W-:-:S02]  /*4120*/  FSEL R31, R10, R9, !P4 ;  /* 0x000000090a1f7208 */ /* 0x000fc40006000000 */
[----:B------:R-:W-:Y:S02]  /*4130*/  FSETP.NAN.AND P4, PT, R2, R2, PT ;  /* 0x000000020200720b */ /* 0x000fe40003f88000 */
[----:B------:R-:W-:Y:S01]  /*4140*/  FSETP.NAN.AND P6, PT, R10, R10, PT ;  /* 0x0000000a0a00720b */ /* 0x000fe20003fc8000 */
[----:B------:R-:W-:Y:S01]  /*4150*/  FMUL R3, R3, UR5 ;  /* 0x0000000503037c20 */ /* 0x000fe20008400000 */
[----:B------:R-:W-:Y:S01]  /*4160*/  FADD R12, R12, 1 ;  /* 0x3f8000000c0c7421 */ /* 0x000fe20000000000 */
[----:B------:R-:W-:Y:S02]  /*4170*/  @!P5 FSEL R2, R2, R13, P4 ;  /* 0x0000000d0202d208 */ /* 0x000fe40002000000 */
[----:B------:R-:W-:Y:S01]  /*4180*/  @!P3 FSEL R10, R10, R31, P6 ;  /* 0x0000001f0a0ab208 */ /* 0x000fe20003000000 */
[----:B------:R-:W-:Y:S01]  /*4190*/  FFMA R3, R3, R12, R14 ;  /* 0x0000000c03037223 */ /* 0x000fe2000000000e */
[----:B------:R-:W-:Y:S01]  /*41a0*/  PRMT R23, R23, 0x7632, R23 ;  /* 0x0000763217177816 */ /* 0x000fe20000000017 */
[----:B------:R-:W-:Y:S01]  /*41b0*/  IMAD.MOV.U32 R12, RZ, RZ, R4 ;  /* 0x000000ffff0c7224 */ /* 0x000fe200078e0004 */
[----:B------:R-:W-:-:S02]  /*41c0*/  PRMT R25, R25, 0x7632, R25 ;  /* 0x0000763219197816 */ /* 0x000fc40000000019 */
[----:B------:R-:W-:Y:S02]  /*41d0*/  PLOP3.LUT P3, PT, PT, PT, UP1, 0x80, 0x0 ;  /* 0x000000000000781c */ /* 0x000fe40003f6f018 */
[----:B------:R-:W-:Y:S01]  /*41e0*/  FSETP.GEU.AND P4, PT, R2, R10, PT ;  /* 0x0000000a0200720b */ /* 0x000fe20003f8e000 */
[----:B------:R-:W-:Y:S01]  /*41f0*/  IMAD.U32 R4, R25, 0x10000, RZ ;  /* 0x0001000019047824 */ /* 0x000fe200078e00ff */
[----:B------:R-:W-:Y:S01]  /*4200*/  PRMT R21, R21, 0x7632, R21 ;  /* 0x0000763215157816 */ /* 0x000fe20000000015 */
[----:B------:R-:W-:Y:S01]  /*4210*/  IMAD.U32 R23, R23, 0x10000, RZ ;  /* 0x0001000017177824 */ /* 0x000fe200078e00ff */
[CC--:B------:R-:W-:Y:S01]  /*4220*/  FSETP.GEU.AND P6, PT, R12.reuse, R3.reuse, PT ;  /* 0x000000030c00720b */ /* 0x0c0fe20003fce000 */
[----:B------:R-:W-:Y:S01]  /*4230*/  FADD R11, R11, R4 ;  /* 0x000000040b0b7221 */ /* 0x000fe20000000000 */
[C---:B------:R-:W-:Y:S01]  /*4240*/  FSETP.NAN.AND P5, PT, R12.reuse, R12, PT ;  /* 0x0000000c0c00720b */ /* 0x040fe20003fa8000 */
[----:B------:R-:W-:Y:S01]  /*4250*/  IMAD.U32 R14, R21, 0x10000, RZ ;  /* 0x00010000150e7824 */ /* 0x000fe200078e00ff */
[----:B------:R-:W-:Y:S01]  /*4260*/  FADD R23, R23, -UR4 ;  /* 0x8000000417177e21 */ /* 0x000fe20008000000 */
[----:B------:R-:W-:-:S02]  /*4270*/  FSEL R13, R12, R3, !P6 ;  /* 0x000000030c0d7208 */ /* 0x000fc40007000000 */
[----:B------:R-:W-:Y:S01]  /*4280*/  FSETP.NAN.AND P6, PT, R2, R2, PT ;  /* 0x000000020200720b */ /* 0x000fe20003fc8000 */
[----:B------:R-:W-:Y:S01]  /*4290*/  FADD R15, R15, R14 ;  /* 0x0000000e0f0f7221 */ /* 0x000fe20000000000 */
[----:B------:R-:W-:Y:S01]  /*42a0*/  FMUL R4, R23, UR5 ;  /* 0x0000000517047c20 */ /* 0x000fe20008400000 */
[----:B------:R-:W-:Y:S01]  /*42b0*/  FADD R11, R11, 1 ;  /* 0x3f8000000b0b7421 */ /* 0x000fe20000000000 */
[----:B------:R-:W-:Y:S02]  /*42c0*/  @!P3 FSEL R12, R12, R13, P5 ;  /* 0x0000000d0c0cb208 */ /* 0x000fe40002800000 */
[----:B------:R-:W-:Y:S01]  /*42d0*/  @P4 FSEL R2, R2, R10, P6 ;  /* 0x0000000a02024208 */ /* 0x000fe20003000000 */
[----:B------:R-:W-:Y:S01]  /*42e0*/  FFMA R4, R4, R11, R15 ;  /* 0x0000000b04047223 */ /* 0x000fe2000000000f */
[----:B------:R-:W-:Y:S02]  /*42f0*/  PLOP3.LUT P3, PT, PT, PT, UP1, 0x80, 0x0 ;  /* 0x000000000000781c */ /* 0x000fe40003f6f018 */
[----:B------:R-:W-:-:S02]  /*4300*/  FSETP.GEU.AND P4, PT, R2, R12, PT ;  /* 0x0000000c0200720b */ /* 0x000fc40003f8e000 */
[CC--:B------:R-:W-:Y:S02]  /*4310*/  FSETP.GEU.AND P6, PT, R5.reuse, R4.reuse, PT ;  /* 0x000000040500720b */ /* 0x0c0fe40003fce000 */
[C---:B------:R-:W-:Y:S02]  /*4320*/  FSETP.NAN.AND P5, PT, R5.reuse, R5, PT ;  /* 0x000000050500720b */ /* 0x040fe40003fa8000 */
[----:B------:R-:W-:Y:S02]  /*4330*/  FSEL R10, R5, R4, !P6 ;  /* 0x00000004050a7208 */ /* 0x000fe40007000000 */
[----:B------:R-:W-:-:S03]  /*4340*/  FSETP.NAN.AND P6, PT, R2, R2, PT ;  /* 0x000000020200720b */ /* 0x000fc60003fc8000 */
[----:B------:R-:W-:Y:S02]  /*4350*/  @!P3 FSEL R5, R5, R10, P5 ;  /* 0x0000000a0505b208 */ /* 0x000fe40002800000 */
[----:B------:R-:W-:-:S04]  /*4360*/  @P4 FSEL R2, R2, R12, P6 ;  /* 0x0000000c02024208 */ /* 0x000fc80003000000 */
[C---:B------:R-:W-:Y:S02]  /*4370*/  FSETP.GEU.AND P4, PT, R2.reuse, R5, PT ;  /* 0x000000050200720b */ /* 0x040fe40003f8e000 */
[----:B------:R-:W-:-:S11]  /*4380*/  FSETP.NAN.AND P3, PT, R2, R2, PT ;  /* 0x000000020200720b */ /* 0x000fd60003f68000 */
[----:B------:R-:W-:-:S05]  /*4390*/  @P4 FSEL R2, R2, R5, P3 ;  /* 0x0000000502024208 */ /* 0x000fca0001800000 */
[----:B------:R-:W0:Y:S01]  /*43a0*/  SHFL.BFLY PT, R5, R2, 0x10, 0x1f ;  /* 0x0e001f0002057f89 */ /* 0x000e2200000e0000 */
[----:B------:R-:W-:Y:S02]  /*43b0*/  PLOP3.LUT P5, PT, PT, PT, UP1, 0x80, 0x0 ;  /* 0x000000000000781c */ /* 0x000fe40003faf018 */
[----:B------:R-:W-:Y:S02]  /*43c0*/  FSETP.GT.AND P3, PT, R6, R26, PT ;  /* 0x0000001a0600720b */ /* 0x000fe40003f64000 */
[----:B------:R-:W-:Y:S02]  /*43d0*/  FSETP.NAN.AND P4, PT, R2, R2, PT ;  /* 0x000000020200720b */ /* 0x000fe40003f88000 */
[C---:B------:R-:W-:Y:S02]  /*43e0*/  FSETP.NAN.AND P6, PT, R6.reuse, R6, PT ;  /* 0x000000060600720b */ /* 0x040fe40003fc8000 */
[----:B------:R-:W-:Y:S02]  /*43f0*/  FSEL R11, R6, R26, P3 ;  /* 0x0000001a060b7208 */ /* 0x000fe40001800000 */
[----:B------:R-:W-:-:S03]  /*4400*/  PLOP3.LUT P3, PT, PT, PT, UP1, 0x80, 0x0 ;  /* 0x000000000000781c */ /* 0x000fc60003f6f018 */
[----:B------:R-:W-:Y:S02]  /*4410*/  @!P5 FSEL R6, R6, R11, P6 ;  /* 0x0000000b0606d208 */ /* 0x000fe40003000000 */
[C---:B------:R-:W-:Y:S02]  /*4420*/  FSETP.GT.AND P5, PT, R17.reuse, R19, PT ;  /* 0x000000131100720b */ /* 0x040fe40003fa4000 */
[C---:B0-----:R-:W-:Y:S02]  /*4430*/  FSETP.GEU.AND P6, PT, R2.reuse, R5, PT ;  /* 0x000000050200720b */ /* 0x041fe40003fce000 */
[----:B------:R-:W-:Y:S02]  /*4440*/  FSEL R10, R17, R19, P5 ;  /* 0x00000013110a7208 */ /* 0x000fe40002800000 */
[----:B------:R-:W-:Y:S02]  /*4450*/  @!P4 FSEL R2, R2, R5, !P6 ;  /* 0x000000050202c208 */ /* 0x000fe40007000000 */
[----:B------:R-:W-:-:S02]  /*4460*/  PLOP3.LUT P4, PT, PT, PT, UP1, 0x80, 0x0 ;  /* 0x000000000000781c */ /* 0x000fc40003f8f018 */
[C---:B------:R-:W-:Y:S01]  /*4470*/  FSETP.NAN.AND P6, PT, R17.reuse, R17, PT ;  /* 0x000000111100720b */ /* 0x040fe20003fc8000 */
[----:B------:R-:W0:Y:S03]  /*4480*/  SHFL.BFLY PT, R5, R2, 0x8, 0x1f ;  /* 0x0d001f0002057f89 */ /* 0x000e2600000e0000 */
[----:B------:R-:W-:Y:S02]  /*4490*/  @!P3 FSEL R17, R17, R10, P6 ;  /* 0x0000000a1111b208 */ /* 0x000fe40003000000 */
[C---:B------:R-:W-:Y:S02]  /*44a0*/  FSETP.GT.AND P6, PT, R16.reuse, R27, PT ;  /* 0x0000001b1000720b */ /* 0x040fe40003fc4000 */
[----:B------:R-:W-:Y:S02]  /*44b0*/  PLOP3.LUT P3, PT, PT, PT, UP1, 0x80, 0x0 ;  /* 0x000000000000781c */ /* 0x000fe40003f6f018 */
[----:B------:R-:W-:-:S02]  /*44c0*/  FSETP.NAN.AND P5, PT, R16, R16, PT ;  /* 0x000000101000720b */ /* 0x000fc40003fa8000 */
[----:B------:R-:W-:-:S04]  /*44d0*/  FSEL R27, R16, R27, P6 ;  /* 0x0000001b101b7208 */ /* 0x000fc80003000000 */
[----:B------:R-:W-:Y:S02]  /*44e0*/  @!P4 FSEL R16, R16, R27, P5 ;  /* 0x0000001b1010c208 */ /* 0x000fe40002800000 */
[CC--:B------:R-:W-:Y:S02]  /*44f0*/  FSETP.GT.AND P4, PT, R18.reuse, R29.reuse, PT ;  /* 0x0000001d1200720b */ /* 0x0c0fe40003f84000 */
[----:B------:R-:W-:Y:S02]  /*4500*/  PLOP3.LUT P5, PT, PT, PT, UP1, 0x80, 0x0 ;  /* 0x000000000000781c */ /* 0x000fe40003faf018 */
[C---:B------:R-:W-:Y:S02]  /*4510*/  FSETP.NAN.AND P6, PT, R18.reuse, R18, PT ;  /* 0x000000121200720b */ /* 0x040fe40003fc8000 */
[----:B------:R-:W-:Y:S02]  /*4520*/  FSEL R29, R18, R29, P4 ;  /* 0x0000001d121d7208 */ /* 0x000fe40002000000 */
[----:B------:R-:W-:-:S02]  /*4530*/  FSETP.GT.AND P4, PT, R17, R8, PT ;  /* 0x000000081100720b */ /* 0x000fc40003f84000 */
[----:B------:R-:W-:Y:S02]  /*4540*/  @!P3 FSEL R18, R18, R29, P6 ;  /* 0x0000001d1212b208 */ /* 0x000fe40003000000 */
[----:B------:R-:W-:Y:S02]  /*4550*/  PLOP3.LUT P3, PT, PT, PT, UP1, 0x80, 0x0 ;  /* 0x000000000000781c */ /* 0x000fe40003f6f018 */
[C---:B------:R-:W-:Y:S02]  /*4560*/  FSETP.NAN.AND P6, PT, R17.reuse, R17, PT ;  /* 0x000000111100720b */ /* 0x040fe40003fc8000 */
[C---:B------:R-:W-:Y:S02]  /*4570*/  FSEL R10, R17.reuse, R8, P4 ;  /* 0x00000008110a7208 */ /* 0x040fe40002000000 */
[----:B0-----:R-:W-:Y:S02]  /*4580*/  FSETP.GEU.AND P4, PT, R2, R5, PT ;  /* 0x000000050200720b */ /* 0x001fe40003f8e000 */
[----:B------:R-:W-:-:S02]  /*4590*/  @!P5 FSEL R17, R17, R10, P6 ;  /* 0x0000000a1111d208 */ /* 0x000fc40003000000 */
[CC--:B------:R-:W-:Y:S02]  /*45a0*/  FSETP.GT.AND P6, PT, R18.reuse, R9.reuse, PT ;  /* 0x000000091200720b */ /* 0x0c0fe40003fc4000 */
[C---:B------:R-:W-:Y:S02]  /*45b0*/  FSETP.NAN.AND P5, PT, R18.reuse, R18, PT ;  /* 0x000000121200720b */ /* 0x040fe40003fa8000 */
[----:B------:R-:W-:Y:S02]  /*45c0*/  FSEL R11, R18, R9, P6 ;  /* 0x00000009120b7208 */ /* 0x000fe40003000000 */
[----:B------:R-:W-:Y:S02]  /*45d0*/  FSETP.NAN.AND P6, PT, R2, R2, PT ;  /* 0x000000020200720b */ /* 0x000fe40003fc8000 */
[----:B------:R-:W-:Y:S02]  /*45e0*/  @!P3 FSEL R18, R18, R11, P5 ;  /* 0x0000000b1212b208 */ /* 0x000fe40002800000 */
[----:B------:R-:W-:-:S02]  /*45f0*/  PLOP3.LUT P3, PT, PT, PT, UP1, 0x80, 0x0 ;  /* 0x000000000000781c */ /* 0x000fc40003f6f018 */
[----:B------:R-:W-:Y:S02]  /*4600*/  FSETP.GT.AND P5, PT, R17, R18, PT ;  /* 0x000000121100720b */ /* 0x000fe40003fa4000 */
[----:B------:R-:W-:Y:S02]  /*4610*/  @P4 FSEL R2, R2, R5, P6 ;  /* 0x0000000502024208 */ /* 0x000fe40003000000 */
[----:B------:R-:W-:-:S03]  /*4620*/  FSETP.GT.AND P6, PT, R6, R3, PT ;  /* 0x000000030600720b */ /* 0x000fc60003fc4000 */
[----:B------:R-:W0:Y:S01]  /*4630*/  SHFL.BFLY PT, R5, R2, 0x4, 0x1f ;  /* 0x0c801f0002057f89 */ /* 0x000e2200000e0000 */
[C---:B------:R-:W-:Y:S02]  /*4640*/  FSEL R11, R6.reuse, R3, P6 ;  /* 0x00000003060b7208 */ /* 0x040fe40003000000 */
[C---:B------:R-:W-:Y:S02]  /*4650*/  FSETP.NAN.AND P4, PT, R6.reuse, R6, PT ;  /* 0x000000060600720b */ /* 0x040fe40003f88000 */
[C---:B------:R-:W-:Y:S02]  /*4660*/  FSETP.NAN.AND P6, PT, R17.reuse, R17, PT ;  /* 0x000000111100720b */ /* 0x040fe40003fc8000 */
[----:B------:R-:W-:Y:S02]  /*4670*/  @!P3 FSEL R6, R6, R11, P4 ;  /* 0x0000000b0606b208 */ /* 0x000fe40002000000 */
[----:B------:R-:W-:Y:S02]  /*4680*/  @!P5 FSEL R17, R17, R18, P6 ;  /* 0x000000121111d208 */ /* 0x000fe40003000000 */
[----:B------:R-:W-:-:S02]  /*4690*/  PLOP3.LUT P3, PT, PT, PT, UP1, 0x80, 0x0 ;  /* 0x000000000000781c */ /* 0x000fc40003f6f018 */
[C---:B------:R-:W-:Y:S02]  /*46a0*/  FSETP.GT.AND P4, PT, R17.reuse, R6, PT ;  /* 0x000000061100720b */ /* 0x040fe40003f84000 */
[C---:B------:R-:W-:Y:S02]  /*46b0*/  FSETP.GT.AND P6, PT, R16.reuse, R4, PT ;  /* 0x000000041000720b */ /* 0x040fe40003fc4000 */
[C---:B------:R-:W-:Y:S02]  /*46c0*/  FSETP.NAN.AND P5, PT, R16.reuse, R16, PT ;  /* 0x000000101000720b */ /* 0x040fe40003fa8000 */
[----:B------:R-:W-:Y:S02]  /*46d0*/  FSEL R11, R16, R4, P6 ;  /* 0x00000004100b7208 */ /* 0x000fe40003000000 */
[----:B------:R-:W-:-:S03]  /*46e0*/  FSETP.NAN.AND P6, PT, R17, R17, PT ;  /* 0x000000111100720b */ /* 0x000fc60003fc8000 */
[----:B------:R-:W-:Y:S02]  /*46f0*/  @!P3 FSEL R16, R16, R11, P5 ;  /* 0x0000000b1010b208 */ /* 0x000fe40002800000 */
[----:B------:R-:W-:Y:S02]  /*4700*/  @!P4 FSEL R17, R17, R6, P6 ;  /* 0x000000061111c208 */ /* 0x000fe40003000000 */
[C---:B0-----:R-:W-:Y:S02]  /*4710*/  FSETP.GEU.AND P6, PT, R2.reuse, R5, PT ;  /* 0x000000050200720b */ /* 0x041fe40003fce000 */
[C---:B------:R-:W-:Y:S02]  /*4720*/  FSETP.GT.AND P4, PT, R17.reuse, R16, PT ;  /* 0x000000101100720b */ /* 0x040fe40003f84000 */
[----:B------:R-:W-:Y:S02]  /*4730*/  FSETP.NAN.AND P3, PT, R2, R2, PT ;  /* 0x000000020200720b */ /* 0x000fe40003f68000 */
[----:B------:R-:W-:-:S07]  /*4740*/  FSETP.NAN.AND P5, PT, R17, R17, PT ;  /* 0x000000111100720b */ /* 0x000fce0003fa8000 */
[----:B------:R-:W-:Y:S02]  /*4750*/  @P6 FSEL R2, R2, R5, P3 ;  /* 0x0000000502026208 */ /* 0x000fe40001800000 */
[----:B------:R-:W-:-:S03]  /*4760*/  @!P4 FSEL R17, R17, R16, P5 ;  /* 0x000000101111c208 */ /* 0x000fc60002800000 */
[----:B------:R-:W0:Y:S04]  /*4770*/  SHFL.BFLY PT, R5, R2, 0x2, 0x1f ;  /* 0x0c401f0002057f89 */ /* 0x000e2800000e0000 */
[----:B------:R-:W1:Y:S01]  /*4780*/  SHFL.BFLY PT, R6, R17, 0x10, 0x1f ;  /* 0x0e001f0011067f89 */ /* 0x000e6200000e0000 */
[C---:B------:R-:W-:Y:S02]  /*4790*/  FSETP.NAN.AND P4, PT, R17.reuse, R17, PT ;  /* 0x000000111100720b */ /* 0x040fe40003f88000 */
[----:B0-----:R-:W-:Y:S02]  /*47a0*/  FSETP.GEU.AND P5, PT, R2, R5, PT ;  /* 0x000000050200720b */ /* 0x001fe40003fae000 */
[----:B-1----:R-:W-:-:S09]  /*47b0*/  FSETP.GT.AND P3, PT, R17, R6, PT ;  /* 0x000000061100720b */ /* 0x002fd20003f64000 */
[----:B------:R-:W-:Y:S02]  /*47c0*/  @!P4 FSEL R17, R17, R6, P3 ;  /* 0x000000061111c208 */ /* 0x000fe40001800000 */
[----:B------:R-:W-:-:S03]  /*47d0*/  FSETP.NAN.AND P3, PT, R2, R2, PT ;  /* 0x000000020200720b */ /* 0x000fc60003f68000 */
[----:B------:R-:W0:Y:S01]  /*47e0*/  SHFL.BFLY PT, R6, R17, 0x8, 0x1f ;  /* 0x0d001f0011067f89 */ /* 0x000e2200000e0000 */
[----:B------:R-:W-:-:S05]  /*47f0*/  @P5 FSEL R2, R2, R5, P3 ;  /* 0x0000000502025208 */ /* 0x000fca0001800000 */
[----:B------:R-:W1:Y:S01]  /*4800*/  SHFL.BFLY PT, R11, R2, 0x1, 0x1f ;  /* 0x0c201f00020b7f89 */ /* 0x000e6200000e0000 */
[----:B------:R-:W-:Y:S02]  /*4810*/  PLOP3.LUT P3, PT, PT, PT, UP1, 0x80, 0x0 ;  /* 0x000000000000781c */ /* 0x000fe40003f6f018 */
[----:B------:R-:W-:Y:S02]  /*4820*/  F2FP.BF16.PACK_AB R8, R9, R8 ;  /* 0x000000080908723e */ /* 0x000fe400000010ff */
[----:B------:R-:W-:Y:S01]  /*4830*/  F2FP.BF16.PACK_AB R9, R4, R3 ;  /* 0x000000030409723e */ /* 0x000fe200000010ff */
[----:B------:R-:W-:-:S08]  /*4840*/  IMAD.WIDE R4, R32, R34, c[0x0][0x1a8] ;  /* 0x00006a0020047625 */ /* 0x000fd000078e0222 */
[----:B------:R-:W-:Y:S04]  /*4850*/  @!P3 STG.E.64 [R4.64], R8 ;  /* 0x000000080400b986 */ /* 0x000fe8000c101b0c */
[----:B------:R-:W-:Y:S01]  /*4860*/  BAR.SYNC.DEFER_BLOCKING 0x0 ;  /* 0x0000000000007b1d */ /* 0x000fe20000010000 */
[C---:B0-----:R-:W-:Y:S02]  /*4870*/  FSETP.GT.AND P5, PT, R17.reuse, R6, PT ;  /* 0x000000061100720b */ /* 0x041fe40003fa4000 */
[----:B-1----:R-:W-:Y:S02]  /*4880*/  FSETP.GEU.AND P4, PT, R2, R11, PT ;  /* 0x0000000b0200720b */ /* 0x002fe40003f8e000 */
[----:B------:R-:W-:-:S09]  /*4890*/  FSETP.NAN.AND P6, PT, R17, R17, PT ;  /* 0x000000111100720b */ /* 0x000fd20003fc8000 */
[----:B------:R-:W-:Y:S02]  /*48a0*/  @!P5 FSEL R17, R17, R6, P6 ;  /* 0x000000061111d208 */ /* 0x000fe40003000000 */
[----:B------:R-:W-:-:S04]  /*48b0*/  FSETP.NAN.AND P5, PT, R2, R2, PT ;  /* 0x000000020200720b */ /* 0x000fc80003fa8000 */
[----:B------:R-:W-:-:S05]  /*48c0*/  @P4 SEL R2, R2, R11, P5 ;  /* 0x0000000b02024207 */ /* 0x000fca0002800000 */
[----:B------:R-:W-:Y:S04]  /*48d0*/  @!P2 STS [R36], R2 ;  /* 0x000000022400a388 */ /* 0x000fe80000000800 */
[----:B------:R-:W-:Y:S06]  /*48e0*/  BAR.SYNC.DEFER_BLOCKING 0x0 ;  /* 0x0000000000007b1d */ /* 0x000fec0000010000 */
[----:B------:R-:W0:Y:S04]  /*48f0*/  @!P1 LDS R28, [R35.X4] ;  /* 0x00000000231c9984 */ /* 0x000e280000004800 */
[----:B------:R-:W1:Y:S01]  /*4900*/  SHFL.BFLY PT, R6, R17, 0x4, 0x1f ;  /* 0x0c801f0011067f89 */ /* 0x000e6200000e0000 */
[----:B------:R-:W-:-:S03]  /*4910*/  FSETP.NAN.AND P4, PT, R17, R17, PT ;  /* 0x000000111100720b */ /* 0x000fc60003f88000 */
[----:B0-----:R-:W0:Y:S01]  /*4920*/  SHFL.BFLY PT, R3, R28, 0x2, 0x1f ;  /* 0x0c401f001c037f89 */ /* 0x001e2200000e0000 */
[----:B-1----:R-:W-:-:S13]  /*4930*/  FSETP.GT.AND P3, PT, R17, R6, PT ;  /* 0x000000061100720b */ /* 0x002fda0003f64000 */
[----:B------:R-:W-:Y:S02]  /*4940*/  @!P3 FSEL R17, R17, R6, P4 ;  /* 0x000000061111b208 */ /* 0x000fe40002000000 */
[C---:B------:R-:W-:Y:S02]  /*4950*/  FSETP.NAN.AND P3, PT, R28.reuse, R28, PT ;  /* 0x0000001c1c00720b */ /* 0x040fe40003f68000 */
[----:B0-----:R-:W-:-:S04]  /*4960*/  FSETP.GEU.AND P5, PT, R28, R3, PT ;  /* 0x000000031c00720b */ /* 0x001fc80003fae000 */
[----:B------:R-:W-:-:S04]  /*4970*/  FSEL R3, R28, R3, !P5 ;  /* 0x000000031c037208 */ /* 0x000fc80006800000 */
[----:B------:R-:W-:-:S05]  /*4980*/  FSEL R2, R28, R3, P3 ;  /* 0x000000031c027208 */ /* 0x000fca0001800000 */
[----:B------:R-:W0:Y:S04]  /*4990*/  SHFL.BFLY PT, R3, R2, 0x1, 0x1f ;  /* 0x0c201f0002037f89 */ /* 0x000e2800000e0000 */
[----:B------:R-:W1:Y:S01]  /*49a0*/  SHFL.BFLY PT, R6, R17, 0x2, 0x1f ;  /* 0x0c401f0011067f89 */ /* 0x000e6200000e0000 */
[C---:B------:R-:W-:Y:S02]  /*49b0*/  FSETP.NAN.AND P3, PT, R2.reuse, R2, PT ;  /* 0x000000020200720b */ /* 0x040fe40003f68000 */
[C---:B------:R-:W-:Y:S02]  /*49c0*/  FSETP.NAN.AND P5, PT, R17.reuse, R17, PT ;  /* 0x000000111100720b */ /* 0x040fe40003fa8000 */
[----:B0-----:R-:W-:Y:S02]  /*49d0*/  FSETP.GEU.AND P6, PT, R2, R3, PT ;  /* 0x000000030200720b */ /* 0x001fe40003fce000 */
[----:B-1----:R-:W-:-:S11]  /*49e0*/  FSETP.GT.AND P4, PT, R17, R6, PT ;  /* 0x000000061100720b */ /* 0x002fd60003f84000 */
[----:B------:R-:W-:-:S05]  /*49f0*/  @P6 SEL R2, R2, R3, P3 ;  /* 0x0000000302026207 */ /* 0x000fca0001800000 */
[----:B------:R-:W-:Y:S01]  /*4a00*/  @P0 STS [R35.X4], R2 ;  /* 0x0000000223000388 */ /* 0x000fe20000004800 */
[----:B------:R-:W-:-:S03]  /*4a10*/  @!P4 FSEL R17, R17, R6, P5 ;  /* 0x000000061111c208 */ /* 0x000fc60002800000 */
[----:B------:R-:W-:Y:S06]  /*4a20*/  BAR.SYNC.DEFER_BLOCKING 0x0 ;  /* 0x0000000000007b1d */ /* 0x000fec0000010000 */
[----:B------:R-:W0:Y:S01]  /*4a30*/  SHFL.BFLY PT, R4, R17, 0x1, 0x1f ;  /* 0x0c201f0011047f89 */ /* 0x000e2200000e0000 */
[----:B------:R-:W-:-:S03]  /*4a40*/  FSETP.NAN.AND P5, PT, R17, R17, PT ;  /* 0x000000111100720b */ /* 0x000fc60003fa8000 */
[----:B------:R-:W-:Y:S04]  /*4a50*/  LDS R6, [RZ] ;  /* 0x00000000ff067984 */ /* 0x000fe80000000800 */
[----:B------:R-:W-:Y:S01]  /*4a60*/  BAR.SYNC.DEFER_BLOCKING 0x0 ;  /* 0x0000000000007b1d */ /* 0x000fe20000010000 */
[----:B0-----:R-:W-:-:S13]  /*4a70*/  FSETP.GT.AND P4, PT, R17, R4, PT ;  /* 0x000000041100720b */ /* 0x001fda0003f84000 */
[----:B------:R-:W-:-:S05]  /*4a80*/  @!P4 SEL R17, R17, R4, P5 ;  /* 0x000000041111c207 */ /* 0x000fca0002800000 */
[----:B------:R-:W-:Y:S04]  /*4a90*/  @!P2 STS [R36], R17 ;  /* 0x000000112400a388 */ /* 0x000fe80000000800 */
[----:B------:R-:W-:Y:S06]  /*4aa0*/  BAR.SYNC.DEFER_BLOCKING 0x0 ;  /* 0x0000000000007b1d */ /* 0x000fec0000010000 */
[----:B------:R-:W0:Y:S04]  /*4ab0*/  @!P1 LDS R7, [R35.X4] ;  /* 0x0000000023079984 */ /* 0x000e280000004800 */
[----:B0-----:R-:W0:Y:S01]  /*4ac0*/  SHFL.BFLY PT, R4, R7, 0x2, 0x1f ;  /* 0x0c401f0007047f89 */ /* 0x001e2200000e0000 */
[----:B------:R-:W-:-:S02]  /*4ad0*/  FSETP.NAN.AND P2, PT, R7, R7, PT ;  /* 0x000000070700720b */ /* 0x000fc40003f48000 */
[----:B0-----:R-:W-:-:S04]  /*4ae0*/  FSETP.GT.AND P1, PT, R7, R4, PT ;  /* 0x000000040700720b */ /* 0x001fc80003f24000 */
[----:B------:R-:W-:-:S04]  /*4af0*/  FSEL R4, R7, R4, P1 ;  /* 0x0000000407047208 */ /* 0x000fc80000800000 */
[----:B------:R-:W-:-:S05]  /*4b00*/  FSEL R4, R7, R4, P2 ;  /* 0x0000000407047208 */ /* 0x000fca0001000000 */
[----:B------:R-:W0:Y:S01]  /*4b10*/  SHFL.BFLY PT, R3, R4, 0x1, 0x1f ;  /* 0x0c201f0004037f89 */ /* 0x000e2200000e0000 */
[C---:B------:R-:W-:Y:S02]  /*4b20*/  FSETP.NAN.AND P2, PT, R4.reuse, R4, PT ;  /* 0x000000040400720b */ /* 0x040fe40003f48000 */
[----:B0-----:R-:W-:-:S13]  /*4b30*/  FSETP.GT.AND P1, PT, R4, R3, PT ;  /* 0x000000030400720b */ /* 0x001fda0003f24000 */
[----:B------:R-:W-:-:S05]  /*4b40*/  @!P1 SEL R4, R4, R3, P2 ;  /* 0x0000000304049207 */ /* 0x000fca0001000000 */
[----:B------:R0:W-:Y:S04]  /*4b50*/  @P0 STS [R35.X4], R4 ;  /* 0x0000000423000388 */ /* 0x0001e80000004800 */
[----:B------:R-:W-:Y:S06]  /*4b60*/  BAR.SYNC.DEFER_BLOCKING 0x0 ;  /* 0x0000000000007b1d */ /* 0x000fec0000010000 */
[----:B------:R-:W1:Y:S01]  /*4b70*/  LDS R13, [RZ] ;  /* 0x00000000ff0d7984 */ /* 0x000e620000000800 */
[----:B------:R-:W-:-:S02]  /*4b80*/  USHF.R.S32.HI UR5, URZ, 0x1f, UR6 ;  /* 0x0000001f3f057899 */ /* 0x000fc40008011406 */
[----:B------:R-:W-:Y:S01]  /*4b90*/  USHF.L.U32 UR4, UR6, 0x1, URZ ;  /* 0x0000000106047899 */ /* 0x000fe2000800063f */
[----:B------:R-:W-:Y:S01]  /*4ba0*/  PLOP3.LUT P0, PT, PT, PT, UP1, 0x40, 0x0 ;  /* 0x000000000000781c */ /* 0x000fe20003f0e818 */
[----:B------:R-:W-:Y:S02]  /*4bb0*/  USHF.L.U64.HI UR5, UR6, 0x1, UR5 ;  /* 0x0000000106057899 */ /* 0x000fe40008010205 */
[----:B------:R-:W-:Y:S01]  /*4bc0*/  UIADD3 UR6, UP0, UR4, UR8, URZ ;  /* 0x0000000804067290 */ /* 0x000fe2000ff1e03f */
[----:B------:R-:W-:Y:S01]  /*4bd0*/  ISETP.EQ.AND P0, PT, R33, RZ, P0 ;  /* 0x000000ff2100720c */ /* 0x000fe20000702270 */
[----:B------:R-:W-:Y:S01]  /*4be0*/  UIADD3 UR4, UP2, UR4, UR10, URZ ;  /* 0x0000000a04047290 */ /* 0x000fe2000ff5e03f */
[----:B------:R-:W-:Y:S01]  /*4bf0*/  PLOP3.LUT P2, PT, PT, PT, UP1, 0x80, 0x0 ;  /* 0x000000000000781c */ /* 0x000fe20003f4f018 */
[----:B------:R-:W-:Y:S02]  /*4c00*/  UIADD3.X UR7, UR5, UR9, URZ, UP0, !UPT ;  /* 0x0000000905077290 */ /* 0x000fe400087fe43f */
[----:B------:R-:W-:Y:S01]  /*4c10*/  UIADD3.X UR5, UR5, UR11, URZ, UP2, !UPT ;  /* 0x0000000b05057290 */ /* 0x000fe200097fe43f */
[----:B------:R-:W-:-:S02]  /*4c20*/  SHF.R.S32.HI R7, RZ, 0x1f, R0 ;  /* 0x0000001fff077819 */ /* 0x000fc40000011400 */
[----:B------:R-:W-:Y:S01]  /*4c30*/  LEA R2, P1, R0, c[0x0][0x1a8], 0x1 ;  /* 0x00006a0000027a11 */ /* 0x000fe200078208ff */
[----:B------:R-:W-:Y:S01]  /*4c40*/  IMAD.U32 R8, RZ, RZ, UR6 ;  /* 0x00000006ff087e24 */ /* 0x000fe2000f8e00ff */
[----:B0-----:R-:W-:Y:S01]  /*4c50*/  CS2R R4, SRZ ;  /* 0x0000000000047805 */ /* 0x001fe2000001ff00 */
[----:B------:R-:W-:Y:S02]  /*4c60*/  IMAD.U32 R9, RZ, RZ, UR7 ;  /* 0x00000007ff097e24 */ /* 0x000fe4000f8e00ff */
[----:B------:R-:W-:Y:S02]  /*4c70*/  IMAD.U32 R10, RZ, RZ, UR4 ;  /* 0x00000004ff0a7e24 */ /* 0x000fe4000f8e00ff */
[----:B------:R-:W-:Y:S01]  /*4c80*/  IMAD.U32 R11, RZ, RZ, UR5 ;  /* 0x00000005ff0b7e24 */ /* 0x000fe2000f8e00ff */
[----:B-1----:R-:W-:-:S04]  /*4c90*/  F2FP.BF16.PACK_AB R3, R13, R6 ;  /* 0x000000060d03723e */ /* 0x002fc800000010ff */
[C---:B------:R-:W-:Y:S02]  /*4ca0*/  PRMT R12, R3.reuse, 0x7610, R12 ;  /* 0x00007610030c7816 */ /* 0x040fe4000000000c */
[----:B------:R-:W-:Y:S02]  /*4cb0*/  PRMT R14, R3, 0x7632, R14 ;  /* 0x00007632030e7816 */ /* 0x000fe4000000000e */
[----:B------:R-:W-:Y:S01]  /*4cc0*/  LEA.HI.X R3, R0, c[0x0][0x1ac], R7, 0x1, P1 ;  /* 0x00006b0000037a11 */ /* 0x000fe200008f0c07 */
[----:B------:R0:W-:Y:S04]  /*4cd0*/  @P0 STG.E.U16 [R8.64], R12 ;  /* 0x0000000c08000986 */ /* 0x0001e8000c10150c */
[----:B------:R1:W-:Y:S04]  /*4ce0*/  @P0 STG.E.U16 [R10.64], R14 ;  /* 0x0000000e0a000986 */ /* 0x0003e8000c10150c */
[----:B------:R-:W1:Y:S01]  /*4cf0*/  @!P2 LDG.E.EF.64 R4, [R2.64] ;  /* 0x0000000c0204a981 */ /* 0x000e62000c0e1b00 */
[----:B------:R-:W-:-:S04]  /*4d00*/  FSETP.GE.AND P0, PT, R6, RZ, PT ;  /* 0x000000ff0600720b */ /* 0x000fc80003f06000 */
[----:B------:R-:W-:-:S05]  /*4d10*/  FSEL R6, R6, RZ, !P0 ;  /* 0x000000ff06067208 */ /* 0x000fca0004000000 */
[----:B------:R-:W-:Y:S01]  /*4d20*/  FADD R6, RZ, -R6 ;  /* 0x80000006ff067221 */ /* 0x000fe20000000000 */
[----:B------:R-:W-:-:S04]  /*4d30*/  FSETP.GTU.AND P1, PT, R13, RZ, PT ;  /* 0x000000ff0d00720b */ /* 0x000fc80003f2c000 */
[----:B------:R-:W-:Y:S02]  /*4d40*/  FSETP.NAN.AND P0, PT, R6, R6, PT ;  /* 0x000000060600720b */ /* 0x000fe40003f08000 */
[----:B------:R-:W-:-:S04]  /*4d50*/  FSEL R13, R13, RZ, P1 ;  /* 0x000000ff0d0d7208 */ /* 0x000fc80000800000 */
[----:B------:R-:W-:-:S07]  /*4d60*/  FSETP.GT.AND P1, PT, R6, R13, PT ;  /* 0x0000000d0600720b */ /* 0x000fce0003f24000 */
[----:B------:R-:W-:-:S05]  /*4d70*/  @!P0 FSEL R6, R6, R13, P1 ;  /* 0x0000000d06068208 */ /* 0x000fca0000800000 */
[----:B0-----:R-:W-:-:S05]  /*4d80*/  FMUL R8, R6, 0.0078740157186985015869 ;  /* 0x3c01020406087820 */ /* 0x001fca0000400000 */
[C---:B------:R-:W-:Y:S02]  /*4d90*/  FSETP.GT.AND P0, PT, R8.reuse, 9.9999997473787516356e-06, PT ;  /* 0x3727c5ac0800780b */ /* 0x040fe40003f04000 */
[----:B------:R-:W-:-:S11]  /*4da0*/  FSETP.NAN.AND P1, PT, R8, R8, PT ;  /* 0x000000080800720b */ /* 0x000fd60003f28000 */
[----:B------:R-:W-:-:S04]  /*4db0*/  @!P0 FSEL R8, R8, 9.9999997473787516356e-06, P1 ;  /* 0x3727c5ac08088808 */ /* 0x000fc80000800000 */
[C---:B------:R-:W-:Y:S02]  /*4dc0*/  FSETP.GT.AND P0, PT, |R8|.reuse, 8.50705917302346158658e+37, PT ;  /* 0x7e8000000800780b */ /* 0x040fe40003f04200 */
[----:B------:R-:W-:Y:S01]  /*4dd0*/  FSETP.GEU.AND P1, PT, |R8|, 1.175494350822287508e-38, PT ;  /* 0x008000000800780b */ /* 0x000fe20003f2e200 */
[----:B------:R-:W-:-:S10]  /*4de0*/  IMAD.MOV.U32 R9, RZ, RZ, 0x3e800000 ;  /* 0x3e800000ff097424 */ /* 0x000fd400078e00ff */
[----:B------:R-:W-:-:S04]  /*4df0*/  @P0 FMUL R8, R8, 0.25 ;  /* 0x3e80000008080820 */ /* 0x000fc80000400000 */
[----:B------:R-:W-:-:S04]  /*4e00*/  @!P1 FMUL R8, R8, 16777216 ;  /* 0x4b80000008089820 */ /* 0x000fc80000400000 */
[----:B------:R-:W0:Y:S01]  /*4e10*/  MUFU.RCP R6, R8 ;  /* 0x0000000800067308 */ /* 0x000e220000001000 */
[----:B------:R-:W-:-:S05]  /*4e20*/  FSEL R9, R9, 1, P0 ;  /* 0x3f80000009097808 */ /* 0x000fca0000000000 */
[----:B------:R-:W-:-:S04]  /*4e30*/  @!P1 FMUL R9, R9, 16777216 ;  /* 0x4b80000009099820 */ /* 0x000fc80000400000 */
[----:B0-----:R-:W-:Y:S01]  /*4e40*/  FMUL R6, R6, R9 ;  /* 0x0000000906067220 */ /* 0x001fe20000400000 */
[C---:B-1----:R-:W-:Y:S01]  /*4e50*/  PRMT R10, R4.reuse, 0x7632, R10 ;  /* 0x00007632040a7816 */ /* 0x042fe2000000000a */
[----:B------:R-:W-:-:S04]  /*4e60*/  IMAD.U32 R9, R4, 0x10000, RZ ;  /* 0x0001000004097824 */ /* 0x000fc800078e00ff */
[----:B------:R-:W-:-:S04]  /*4e70*/  IMAD.U32 R11, R10, 0x10000, RZ ;  /* 0x000100000a0b7824 */ /* 0x000fc800078e00ff */
[C---:B------:R-:W-:Y:S01]  /*4e80*/  FMUL R11, R6.reuse, R11 ;  /* 0x0000000b060b7220 */ /* 0x040fe20000400000 */
[----:B------:R-:W-:Y:S01]  /*4e90*/  FMUL R4, R6, R9 ;  /* 0x0000000906047220 */ /* 0x000fe20000400000 */
[C---:B------:R-:W-:Y:S01]  /*4ea0*/  IMAD.U32 R9, R5.reuse, 0x10000, RZ ;  /* 0x0001000005097824 */ /* 0x040fe200078e00ff */
[----:B------:R-:W-:-:S03]  /*4eb0*/  PRMT R5, R5, 0x7632, R5 ;  /* 0x0000763205057816 */ /* 0x000fc60000000005 */
[----:B------:R-:W0:Y:S01]  /*4ec0*/  FRND R11, R11 ;  /* 0x0000000b000b7307 */ /* 0x000e220000201000 */
[----:B------:R-:W-:Y:S01]  /*4ed0*/  FMUL R9, R6, R9 ;  /* 0x0000000906097220 */ /* 0x000fe20000400000 */
[----:B------:R-:W-:-:S06]  /*4ee0*/  IMAD.U32 R5, R5, 0x10000, RZ ;  /* 0x0001000005057824 */ /* 0x000fcc00078e00ff */
[----:B------:R-:W1:Y:S01]  /*4ef0*/  FRND R4, R4 ;  /* 0x0000000400047307 */ /* 0x000e620000201000 */
[----:B------:R-:W-:-:S07]  /*4f00*/  FMUL R5, R6, R5 ;  /* 0x0000000506057220 */ /* 0x000fce0000400000 */
[----:B------:R-:W2:Y:S01]  /*4f10*/  FRND R9, R9 ;  /* 0x0000000900097307 */ /* 0x000ea20000201000 */
[----:B0-----:R-:W-:-:S07]  /*4f20*/  FSETP.GT.AND P1, PT, R11, -127, PT ;  /* 0xc2fe00000b00780b */ /* 0x001fce0003f24000 */
[----:B------:R-:W0:Y:S01]  /*4f30*/  FRND R5, R5 ;  /* 0x0000000500057307 */ /* 0x000e220000201000 */
[C---:B-1----:R-:W-:Y:S02]  /*4f40*/  FSETP.GT.AND P0, PT, R4.reuse, -127, PT ;  /* 0xc2fe00000400780b */ /* 0x042fe40003f04000 */
[----:B------:R-:W-:Y:S02]  /*4f50*/  FSETP.NAN.AND P3, PT, R11, R11, PT ;  /* 0x0000000b0b00720b */ /* 0x000fe40003f68000 */
[----:B--2---:R-:W-:Y:S02]  /*4f60*/  FSETP.GT.AND P2, PT, R9, -127, PT ;  /* 0xc2fe00000900780b */ /* 0x004fe40003f44000 */
[----:B------:R-:W-:Y:S02]  /*4f70*/  @!P1 FSEL R11, R11, -127, P3 ;  /* 0xc2fe00000b0b9808 */ /* 0x000fe40001800000 */
[----:B------:R-:W-:Y:S02]  /*4f80*/  FSETP.NAN.AND P3, PT, R4, R4, PT ;  /* 0x000000040400720b */ /* 0x000fe40003f68000 */
[----:B0-----:R-:W-:-:S03]  /*4f90*/  FSETP.GT.AND P1, PT, R5, -127, PT ;  /* 0xc2fe00000500780b */ /* 0x001fc60003f24000 */
[----:B------:R-:W-:Y:S02]  /*4fa0*/  @!P0 FSEL R4, R4, -127, P3 ;  /* 0xc2fe000004048808 */ /* 0x000fe40001800000 */
[----:B------:R-:W-:-:S04]  /*4fb0*/  FSETP.NAN.AND P0, PT, R9, R9, PT ;  /* 0x000000090900720b */ /* 0x000fc80003f08000 */
[----:B------:R-:W-:Y:S02]  /*4fc0*/  @!P2 FSEL R9, R9, -127, P0 ;  /* 0xc2fe00000909a808 */ /* 0x000fe40000000000 */
[C---:B------:R-:W-:Y:S01]  /*4fd0*/  FSETP.NAN.AND P0, PT, R5.reuse, R5, PT ;  /* 0x000000050500720b */ /* 0x040fe20003f08000 */
[----:B------:R-:W0:Y:S03]  /*4fe0*/  F2I.S16.TRUNC.NTZ R8, R11 ;  /* 0x0000000b00087305 */ /* 0x000e26000020e900 */
[----:B------:R-:W-:Y:S02]  /*4ff0*/  @!P1 FSEL R5, R5, -127, P0 ;  /* 0xc2fe000005059808 */ /* 0x000fe40000000000 */
[----:B------:R-:W-:-:S03]  /*5000*/  FSETP.GEU.AND P6, PT, R11, 127, PT ;  /* 0x42fe00000b00780b */ /* 0x000fc60003fce000 */
[----:B------:R-:W1:Y:S01]  /*5010*/  F2I.S16.TRUNC.NTZ R10, R4 ;  /* 0x00000004000a7305 */ /* 0x000e62000020e900 */
[----:B------:R-:W-:-:S07]  /*5020*/  FSETP.GEU.AND P0, PT, R4, 127, PT ;  /* 0x42fe00000400780b */ /* 0x000fce0003f0e000 */
[----:B------:R1:W2:Y:S01]  /*5030*/  F2I.S16.TRUNC.NTZ R13, R9 ;  /* 0x00000009000d7305 */ /* 0x0002a2000020e900 */
[----:B------:R-:W-:-:S07]  /*5040*/  FSETP.GEU.AND P3, PT, R9, 127, PT ;  /* 0x42fe00000900780b */ /* 0x000fce0003f6e000 */
[----:B------:R-:W3:Y:S01]  /*5050*/  F2I.S16.TRUNC.NTZ R12, R5 ;  /* 0x00000005000c7305 */ /* 0x000ee2000020e900 */
[----:B------:R-:W-:Y:S02]  /*5060*/  FSETP.GEU.AND P1, PT, R5, 127, PT ;  /* 0x42fe00000500780b */ /* 0x000fe40003f2e000 */
[----:B------:R-:W-:Y:S02]  /*5070*/  FSETP.NAN.AND P5, PT, R11, R11, PT ;  /* 0x0000000b0b00720b */ /* 0x000fe40003fa8000 */
[----:B0-----:R-:W-:Y:S02]  /*5080*/  LOP3.LUT R8, R8, 0xffff, RZ, 0xc0, !PT ;  /* 0x0000ffff08087812 */ /* 0x001fe400078ec0ff */
[----:B------:R-:W-:Y:S02]  /*5090*/  FSETP.NAN.AND P2, PT, R9, R9, PT ;  /* 0x000000090900720b */ /* 0x000fe40003f48000 */
[----:B------:R-:W-:Y:S02]  /*50a0*/  @P6 SEL R8, R8, 0x7f, P5 ;  /* 0x0000007f08086807 */ /* 0x000fe40002800000 */
[----:B------:R-:W-:-:S02]  /*50b0*/  FSETP.NAN.AND P4, PT, R4, R4, PT ;  /* 0x000000040400720b */ /* 0x000fc40003f88000 */
[----:B------:R-:W-:Y:S02]  /*50c0*/  FSETP.NAN.AND P6, PT, R5, R5, PT ;  /* 0x000000050500720b */ /* 0x000fe40003fc8000 */
[----:B-1----:R-:W-:Y:S02]  /*50d0*/  LOP3.LUT R9, R10, 0xffff, RZ, 0xc0, !PT ;  /* 0x0000ffff0a097812 */ /* 0x002fe400078ec0ff */
[----:B--2---:R-:W-:Y:S02]  /*50e0*/  LOP3.LUT R13, R13, 0xffff, RZ, 0xc0, !PT ;  /* 0x0000ffff0d0d7812 */ /* 0x004fe400078ec0ff */
[----:B---3--:R-:W-:Y:S02]  /*50f0*/  LOP3.LUT R12, R12, 0xffff, RZ, 0xc0, !PT ;  /* 0x0000ffff0c0c7812 */ /* 0x008fe400078ec0ff */
[----:B------:R-:W-:Y:S02]  /*5100*/  PLOP3.LUT P5, PT, PT, PT, UP1, 0x80, 0x0 ;  /* 0x000000000000781c */ /* 0x000fe40003faf018 */
[----:B------:R-:W-:-:S02]  /*5110*/  @P0 SEL R9, R9, 0x7f, P4 ;  /* 0x0000007f09090807 */ /* 0x000fc40002000000 */
[----:B------:R-:W-:Y:S02]  /*5120*/  @P3 SEL R13, R13, 0x7f, P2 ;  /* 0x0000007f0d0d3807 */ /* 0x000fe40001000000 */
[----:B------:R-:W-:Y:S02]  /*5130*/  @P1 SEL R12, R12, 0x7f, P6 ;  /* 0x0000007f0c0c1807 */ /* 0x000fe40003000000 */
[----:B------:R-:W-:Y:S02]  /*5140*/  PLOP3.LUT P1, PT, PT, PT, UP1, 0x40, 0x0 ;  /* 0x000000000000781c */ /* 0x000fe40003f2e818 */
[----:B------:R-:W-:Y:S02]  /*5150*/  IADD3 R4, P0, R0, c[0x0][0x1c0], RZ ;  /* 0x0000700000047a10 */ /* 0x000fe40007f1e0ff */
[----:B------:R-:W-:Y:S02]  /*5160*/  PRMT R9, R9, 0x3340, R8 ;  /* 0x0000334009097816 */ /* 0x000fe40000000008 */
[----:B------:R-:W-:-:S02]  /*5170*/  PRMT R12, R13, 0x3340, R12 ;  /* 0x000033400d0c7816 */ /* 0x000fc4000000000c */
[----:B------:R-:W-:Y:S02]  /*5180*/  IADD3.X R5, R7, c[0x0][0x1c4], RZ, P0, !PT ;  /* 0x0000710007057a10 */ /* 0x000fe400007fe4ff */
[----:B------:R-:W-:Y:S02]  /*5190*/  PRMT R7, R9, 0x5410, R12 ;  /* 0x0000541009077816 */ /* 0x000fe4000000000c */
[----:B------:R-:W-:-:S03]  /*51a0*/  CS2R R8, SRZ ;  /* 0x0000000000087805 */ /* 0x000fc6000001ff00 */
[----:B------:R0:W-:Y:S01]  /*51b0*/  @!P5 STG.E [R4.64], R7 ;  /* 0x000000070400d986 */ /* 0x0001e2000c10190c */
[----:B------:R-:W-:Y:S05]  /*51c0*/  @!P1 BRA `(.L_x_1) ;  /* 0x0000001000009947 */ /* 0x000fea0003800000 */
[----:B------:R1:W5:Y:S02]  /*51d0*/  LDG.E.EF.64 R8, [R2.64+0x400] ;  /* 0x0004000c02087981 */ /* 0x000364000c0e1b00 */
.L_x_1:
[C---:B-1---5:R-:W-:Y:S01]  /*51e0*/  IMAD.U32 R3, R8.reuse, 0x10000, RZ ;  /* 0x0001000008037824 */ /* 0x062fe200078e00ff */
[----:B------:R-:W-:-:S03]  /*51f0*/  PRMT R8, R8, 0x7632, R8 ;  /* 0x0000763208087816 */ /* 0x000fc60000000008 */
[----:B------:R-:W-:Y:S01]  /*5200*/  FMUL R2, R6, R3 ;  /* 0x0000000306027220 */ /* 0x000fe20000400000 */
[C---:B------:R-:W-:Y:S01]  /*5210*/  IMAD.U32 R3, R9.reuse, 0x10000, RZ ;  /* 0x0001000009037824 */ /* 0x040fe200078e00ff */
[----:B------:R-:W-:-:S03]  /*5220*/  PRMT R9, R9, 0x7632, R9 ;  /* 0x0000763209097816 */ /* 0x000fc60000000009 */
[----:B0-----:R-:W-:Y:S01]  /*5230*/  FMUL R7, R6, R3 ;  /* 0x0000000306077220 */ /* 0x001fe20000400000 */
[----:B------:R-:W0:Y:S01]  /*5240*/  FRND R2, R2 ;  /* 0x0000000200027307 */ /* 0x000e220000201000 */
[----:B------:R-:W-:Y:S02]  /*5250*/  IMAD.U32 R3, R8, 0x10000, RZ ;  /* 0x0001000008037824 */ /* 0x000fe400078e00ff */
[----:B------:R-:W-:Y:S02]  /*5260*/  IMAD.U32 R9, R9, 0x10000, RZ ;  /* 0x0001000009097824 */ /* 0x000fe400078e00ff */
[C---:B------:R-:W-:Y:S02]  /*5270*/  FMUL R3, R6.reuse, R3 ;  /* 0x0000000306037220 */ /* 0x040fe40000400000 */
[----:B------:R-:W-:Y:S01]  /*5280*/  FMUL R9, R6, R9 ;  /* 0x0000000906097220 */ /* 0x000fe20000400000 */
[----:B------:R-:W1:Y:S08]  /*5290*/  FRND R7, R7 ;  /* 0x0000000700077307 */ /* 0x000e700000201000 */
[----:B------:R-:W2:Y:S01]  /*52a0*/  FRND R3, R3 ;  /* 0x0000000300037307 */ /* 0x000ea20000201000 */
[----:B0-----:R-:W-:-:S02]  /*52b0*/  FSETP.GT.AND P0, PT, R2, -127, PT ;  /* 0xc2fe00000200780b */ /* 0x001fc40003f04000 */
[----:B------:R-:W-:-:S05]  /*52c0*/  FSETP.NAN.AND P3, PT, R2, R2, PT ;  /* 0x000000020200720b */ /* 0x000fca0003f68000 */
[----:B------:R-:W0:Y:S01]  /*52d0*/  FRND R9, R9 ;  /* 0x0000000900097307 */ /* 0x000e220000201000 */
[----:B-1----:R-:W-:-:S05]  /*52e0*/  FSETP.GT.AND P2, PT, R7, -127, PT ;  /* 0xc2fe00000700780b */ /* 0x002fca0003f44000 */
[----:B------:R-:W-:Y:S02]  /*52f0*/  @!P0 FSEL R2, R2, -127, P3 ;  /* 0xc2fe000002028808 */ /* 0x000fe40001800000 */
[----:B--2---:R-:W-:Y:S02]  /*5300*/  FSETP.GT.AND P1, PT, R3, -127, PT ;  /* 0xc2fe00000300780b */ /* 0x004fe40003f24000 */
[C---:B------:R-:W-:Y:S01]  /*5310*/  FSETP.NAN.AND P3, PT, R7.reuse, R7, PT ;  /* 0x000000070700720b */ /* 0x040fe20003f68000 */
[----:B------:R-:W1:Y:S01]  /*5320*/  F2I.S16.TRUNC.NTZ R10, R2 ;  /* 0x00000002000a7305 */ /* 0x000e62000020e900 */
[----:B------:R-:W-:Y:S02]  /*5330*/  FSETP.GEU.AND P6, PT, R2, 127, PT ;  /* 0x42fe00000200780b */ /* 0x000fe40003fce000 */
[----:B------:R-:W-:Y:S02]  /*5340*/  @!P2 FSEL R7, R7, -127, P3 ;  /* 0xc2fe00000707a808 */ /* 0x000fe40001800000 */
[----:B0-----:R-:W-:-:S02]  /*5350*/  FSETP.GT.AND P0, PT, R9, -127, PT ;  /* 0xc2fe00000900780b */ /* 0x001fc40003f04000 */
[C---:B------:R-:W-:Y:S01]  /*5360*/  FSETP.NAN.AND P2, PT, R3.reuse, R3, PT ;  /* 0x000000030300720b */ /* 0x040fe20003f48000 */
[----:B------:R-:W-:Y:S01]  /*5370*/  F2I.S16.TRUNC.NTZ R12, R7 ;  /* 0x00000007000c7305 */ /* 0x000fe2000020e900 */
[----:B------:R-:W-:Y:S02]  /*5380*/  FSETP.NAN.AND P5, PT, R2, R2, PT ;  /* 0x000000020200720b */ /* 0x000fe40003fa8000 */
[----:B------:R-:W-:Y:S02]  /*5390*/  @!P1 FSEL R3, R3, -127, P2 ;  /* 0xc2fe000003039808 */ /* 0x000fe40001000000 */
[----:B------:R-:W-:Y:S02]  /*53a0*/  FSETP.NAN.AND P1, PT, R9, R9, PT ;  /* 0x000000090900720b */ /* 0x000fe40003f28000 */
[----:B------:R-:W-:Y:S01]  /*53b0*/  FSETP.NAN.AND P3, PT, R7, R7, PT ;  /* 0x000000070700720b */ /* 0x000fe20003f68000 */
[----:B------:R-:W0:Y:S01]  /*53c0*/  F2I.S16.TRUNC.NTZ R8, R3 ;  /* 0x0000000300087305 */ /* 0x000e22000020e900 */
[----:B-1----:R-:W-:-:S02]  /*53d0*/  LOP3.LUT R13, R10, 0xffff, RZ, 0xc0, !PT ;  /* 0x0000ffff0a0d7812 */ /* 0x002fc400078ec0ff */
[----:B------:R-:W-:Y:S02]  /*53e0*/  @!P0 FSEL R9, R9, -127, P1 ;  /* 0xc2fe000009098808 */ /* 0x000fe40000800000 */
[----:B------:R-:W-:Y:S02]  /*53f0*/  FSETP.GEU.AND P0, PT, R3, 127, PT ;  /* 0x42fe00000300780b */ /* 0x000fe40003f0e000 */
[----:B------:R-:W-:Y:S01]  /*5400*/  FSETP.GEU.AND P1, PT, R7, 127, PT ;  /* 0x42fe00000700780b */ /* 0x000fe20003f2e000 */
[----:B------:R-:W1:Y:S01]  /*5410*/  F2I.S16.TRUNC.NTZ R11, R9 ;  /* 0x00000009000b7305 */ /* 0x000e62000020e900 */
[----:B------:R-:W-:Y:S02]  /*5420*/  FSETP.GEU.AND P2, PT, R9, 127, PT ;  /* 0x42fe00000900780b */ /* 0x000fe40003f4e000 */
[----:B------:R-:W-:Y:S02]  /*5430*/  @P6 SEL R13, R13, 0x7f, P5 ;  /* 0x0000007f0d0d6807 */ /* 0x000fe40002800000 */
[----:B------:R-:W-:-:S02]  /*5440*/  FSETP.NAN.AND P4, PT, R3, R3, PT ;  /* 0x000000030300720b */ /* 0x000fc40003f88000 */
[----:B------:R-:W-:Y:S02]  /*5450*/  FSETP.NAN.AND P5, PT, R9, R9, PT ;  /* 0x000000090900720b */ /* 0x000fe40003fa8000 */
[----:B0-----:R-:W-:Y:S02]  /*5460*/  LOP3.LUT R8, R8, 0xffff, RZ, 0xc0, !PT ;  /* 0x0000ffff08087812 */ /* 0x001fe400078ec0ff */
[----:B------:R-:W-:Y:S02]  /*5470*/  LOP3.LUT R12, R12, 0xffff, RZ, 0xc0, !PT ;  /* 0x0000ffff0c0c7812 */ /* 0x000fe400078ec0ff */
[----:B------:R-:W-:Y:S02]  /*5480*/  @P0 SEL R8, R8, 0x7f, P4 ;  /* 0x0000007f08080807 */ /* 0x000fe40002000000 */
[----:B------:R-:W-:Y:S02]  /*5490*/  @P1 SEL R12, R12, 0x7f, P3 ;  /* 0x0000007f0c0c1807 */ /* 0x000fe40001800000 */
[----:B-1----:R-:W-:-:S02]  /*54a0*/  LOP3.LUT R11, R11, 0xffff, RZ, 0xc0, !PT ;  /* 0x0000ffff0b0b7812 */ /* 0x002fc400078ec0ff */
[----:B------:R-:W-:Y:S02]  /*54b0*/  PLOP3.LUT P0, PT, PT, PT, UP1, 0x80, 0x0 ;  /* 0x000000000000781c */ /* 0x000fe40003f0f018 */
[----:B------:R-:W-:Y:S02]  /*54c0*/  @P2 SEL R11, R11, 0x7f, P5 ;  /* 0x0000007f0b0b2807 */ /* 0x000fe40002800000 */
[----:B------:R-:W-:Y:S02]  /*54d0*/  PLOP3.LUT P1, PT, PT, PT, UP1, 0x80, 0x0 ;  /* 0x000000000000781c */ /* 0x000fe40003f2f018 */
[----:B------:R-:W-:Y:S02]  /*54e0*/  PRMT R8, R13, 0x3340, R8 ;  /* 0x000033400d087816 */ /* 0x000fe40000000008 */
[----:B------:R-:W-:Y:S02]  /*54f0*/  PRMT R11, R12, 0x3340, R11 ;  /* 0x000033400c0b7816 */ /* 0x000fe4000000000b */
[----:B------:R-:W-:-:S02]  /*5500*/  IADD3 R3, R0, 0x400, RZ ;  /* 0x0000040000037810 */ /* 0x000fc40007ffe0ff */
[----:B------:R-:W-:Y:S02]  /*5510*/  PRMT R13, R8, 0x5410, R11 ;  /* 0x00005410080d7816 */ /* 0x000fe4000000000b */
[----:B------:R-:W-:Y:S01]  /*5520*/  CS2R R10, SRZ ;  /* 0x00000000000a7805 */ /* 0x000fe2000001ff00 */
[----:B------:R-:W-:Y:S02]  /*5530*/  IMAD.WIDE R8, R3, R34, c[0x0][0x1a8] ;  /* 0x00006a0003087625 */ /* 0x000fe400078e0222 */
[----:B------:R0:W-:Y:S04]  /*5540*/  @!P0 STG.E [R4.64+0x200], R13 ;  /* 0x0002000d04008986 */ /* 0x0001e8000c10190c */
[----:B------:R-:W2:Y:S02]  /*5550*/  @!P1 LDG.E.EF.64 R10, [R8.64] ;  /* 0x0000000c080a9981 */ /* 0x000ea4000c0e1b00 */
[C---:B--2---:R-:W-:Y:S01]  /*5560*/  IMAD.U32 R7, R10.reuse, 0x10000, RZ ;  /* 0x000100000a077824 */ /* 0x044fe200078e00ff */
[----:B------:R-:W-:-:S03]  /*5570*/  PRMT R10, R10, 0x7632, R10 ;  /* 0x000076320a0a7816 */ /* 0x000fc6000000000a */
[----:B------:R-:W-:Y:S01]  /*5580*/  FMUL R2, R6, R7 ;  /* 0x0000000706027220 */ /* 0x000fe20000400000 */
[C---:B------:R-:W-:Y:S01]  /*5590*/  IMAD.U32 R7, R11.reuse, 0x10000, RZ ;  /* 0x000100000b077824 */ /* 0x040fe200078e00ff */
[----:B------:R-:W-:-:S03]  /*55a0*/  PRMT R11, R11, 0x7632, R11 ;  /* 0x000076320b0b7816 */ /* 0x000fc6000000000b */
[----:B------:R-:W-:Y:S01]  /*55b0*/  FMUL R12, R6, R7 ;  /* 0x00000007060c7220 */ /* 0x000fe20000400000 */
[----:B------:R-:W1:Y:S01]  /*55c0*/  FRND R2, R2 ;  /* 0x0000000200027307 */ /* 0x000e620000201000 */
[----:B------:R-:W-:Y:S02]  /*55d0*/  IMAD.U32 R7, R10, 0x10000, RZ ;  /* 0x000100000a077824 */ /* 0x000fe400078e00ff */
[----:B------:R-:W-:Y:S02]  /*55e0*/  IMAD.U32 R11, R11, 0x10000, RZ ;  /* 0x000100000b0b7824 */ /* 0x000fe400078e00ff */
[C---:B------:R-:W-:Y:S02]  /*55f0*/  FMUL R7, R6.reuse, R7 ;  /* 0x0000000706077220 */ /* 0x040fe40000400000 */
[----:B------:R-:W-:Y:S01]  /*5600*/  FMUL R11, R6, R11 ;  /* 0x0000000b060b7220 */ /* 0x000fe20000400000 */
[----:B------:R-:W2:Y:S08]  /*5610*/  FRND R12, R12 ;  /* 0x0000000c000c7307 */ /* 0x000eb00000201000 */
[----:B------:R-:W3:Y:S01]  /*5620*/  FRND R7, R7 ;  /* 0x0000000700077307 */ /* 0x000ee20000201000 */
[----:B-1----:R-:W-:-:S02]  /*5630*/  FSETP.GT.AND P0, PT, R2, -127, PT ;  /* 0xc2fe00000200780b */ /* 0x002fc40003f04000 */
[----:B------:R-:W-:-:S05]  /*5640*/  FSETP.NAN.AND P3, PT, R2, R2, PT ;  /* 0x000000020200720b */ /* 0x000fca0003f68000 */
[----:B------:R-:W1:Y:S01]  /*5650*/  FRND R11, R11 ;  /* 0x0000000b000b7307 */ /* 0x000e620000201000 */
[----:B--2---:R-:W-:-:S05]  /*5660*/  FSETP.GT.AND P2, PT, R12, -127, PT ;  /* 0xc2fe00000c00780b */ /* 0x004fca0003f44000 */
[----:B------:R-:W-:Y:S02]  /*5670*/  @!P0 FSEL R2, R2, -127, P3 ;  /* 0xc2fe000002028808 */ /* 0x000fe40001800000 */
[----:B---3--:R-:W-:Y:S02]  /*5680*/  FSETP.GT.AND P1, PT, R7, -127, PT ;  /* 0xc2fe00000700780b */ /* 0x008fe40003f24000 */
[----:B------:R-:W-:Y:S01]  /*5690*/  FSETP.NAN.AND P3, PT, R12, R12, PT ;  /* 0x0000000c0c00720b */ /* 0x000fe20003f68000 */
[----:B0-----:R-:W0:Y:S01]  /*56a0*/  F2I.S16.TRUNC.NTZ R5, R2 ;  /* 0x0000000200057305 */ /* 0x001e22000020e900 */
[----:B------:R-:W-:Y:S02]  /*56b0*/  FSETP.GEU.AND P6, PT, R2, 127, PT ;  /* 0x42fe00000200780b */ /* 0x000fe40003fce000 */
[----:B------:R-:W-:Y:S02]  /*56c0*/  @!P2 FSEL R12, R12, -127, P3 ;  /* 0xc2fe00000c0ca808 */ /* 0x000fe40001800000 */
[----:B-1----:R-:W-:-:S02]  /*56d0*/  FSETP.GT.AND P0, PT, R11, -127, PT ;  /* 0xc2fe00000b00780b */ /* 0x002fc40003f04000 */
[C---:B------:R-:W-:Y:S01]  /*56e0*/  FSETP.NAN.AND P2, PT, R7.reuse, R7, PT ;  /* 0x000000070700720b */ /* 0x040fe20003f48000 */
[----:B------:R-:W-:Y:S01]  /*56f0*/  F2I.S16.TRUNC.NTZ R9, R12 ;  /* 0x0000000c00097305 */ /* 0x000fe2000020e900 */
[----:B------:R-:W-:Y:S02]  /*5700*/  FSETP.NAN.AND P5, PT, R2, R2, PT ;  /* 0x000000020200720b */ /* 0x000fe40003fa8000 */
[----:B------:R-:W-:Y:S02]  /*5710*/  @!P1 FSEL R7, R7, -127, P2 ;  /* 0xc2fe000007079808 */ /* 0x000fe40001000000 */
[----:B------:R-:W-:Y:S02]  /*5720*/  FSETP.NAN.AND P1, PT, R11, R11, PT ;  /* 0x0000000b0b00720b */ /* 0x000fe40003f28000 */
[----:B------:R-:W-:Y:S01]  /*5730*/  FSETP.NAN.AND P3, PT, R12, R12, PT ;  /* 0x0000000c0c00720b */ /* 0x000fe20003f68000 */
[----:B------:R-:W1:Y:S01]  /*5740*/  F2I.S16.TRUNC.NTZ R4, R7 ;  /* 0x0000000700047305 */ /* 0x000e62000020e900 */
[----:B0-----:R-:W-:-:S02]  /*5750*/  LOP3.LUT R5, R5, 0xffff, RZ, 0xc0, !PT ;  /* 0x0000ffff05057812 */ /* 0x001fc400078ec0ff */
[----:B------:R-:W-:Y:S02]  /*5760*/  @!P0 FSEL R11, R11, -127, P1 ;  /* 0xc2fe00000b0b8808 */ /* 0x000fe40000800000 */
[----:B------:R-:W-:Y:S02]  /*5770*/  FSETP.GEU.AND P0, PT, R7, 127, PT ;  /* 0x42fe00000700780b */ /* 0x000fe40003f0e000 */
[----:B------:R-:W-:Y:S01]  /*5780*/  FSETP.GEU.AND P1, PT, R12, 127, PT ;  /* 0x42fe00000c00780b */ /* 0x000fe20003f2e000 */
[----:B------:R0:W2:Y:S01]  /*5790*/  F2I.S16.TRUNC.NTZ R8, R11 ;  /* 0x0000000b00087305 */ /* 0x0000a2000020e900 */
[----:B------:R-:W-:Y:S02]  /*57a0*/  FSETP.GEU.AND P2, PT, R11, 127, PT ;  /* 0x42fe00000b00780b */ /* 0x000fe40003f4e000 */
[----:B------:R-:W-:Y:S02]  /*57b0*/  @P6 SEL R5, R5, 0x7f, P5 ;  /* 0x0000007f05056807 */ /* 0x000fe40002800000 */
[----:B------:R-:W-:-:S02]  /*57c0*/  FSETP.NAN.AND P4, PT, R7, R7, PT ;  /* 0x000000070700720b */ /* 0x000fc40003f88000 */
[----:B------:R-:W-:Y:S02]  /*57d0*/  FSETP.NAN.AND P5, PT, R11, R11, PT ;  /* 0x0000000b0b00720b */ /* 0x000fe40003fa8000 */
[----:B-1----:R-:W-:Y:S01]  /*57e0*/  LOP3.LUT R4, R4, 0xffff, RZ, 0xc0, !PT ;  /* 0x0000ffff04047812 */ /* 0x002fe200078ec0ff */
[----:B0-----:R-:W-:Y:S01]  /*57f0*/  CS2R R10, SRZ ;  /* 0x00000000000a7805 */ /* 0x001fe2000001ff00 */
[----:B------:R-:W-:Y:S02]  /*5800*/  LOP3.LUT R9, R9, 0xffff, RZ, 0xc0, !PT ;  /* 0x0000ffff09097812 */ /* 0x000fe400078ec0ff */
[----:B------:R-:W-:Y:S02]  /*5810*/  @P0 SEL R4, R4, 0x7f, P4 ;  /* 0x0000007f04040807 */ /* 0x000fe40002000000 */
[----:B------:R-:W-:Y:S02]  /*5820*/  @P1 SEL R9, R9, 0x7f, P3 ;  /* 0x0000007f09091807 */ /* 0x000fe40001800000 */
[----:B--2---:R-:W-:-:S02]  /*5830*/  LOP3.LUT R8, R8, 0xffff, RZ, 0xc0, !PT ;  /* 0x0000ffff08087812 */ /* 0x004fc400078ec0ff */
[----:B------:R-:W-:Y:S02]  /*5840*/  PLOP3.LUT P1, PT, PT, PT, UP1, 0x80, 0x0 ;  /* 0x000000000000781c */ /* 0x000fe40003f2f018 */
[----:B------:R-:W-:Y:S02]  /*5850*/  @P2 SEL R8, R8, 0x7f, P5 ;  /* 0x0000007f08082807 */ /* 0x000fe40002800000 */
[----:B------:R-:W-:Y:S02]  /*5860*/  PLOP3.LUT P2, PT, PT, PT, UP1, 0x80, 0x0 ;  /* 0x000000000000781c */ /* 0x000fe40003f4f018 */
[----:B------:R-:W-:Y:S02]  /*5870*/  PRMT R4, R5, 0x3340, R4 ;  /* 0x0000334005047816 */ /* 0x000fe40000000004 */
[----:B------:R-:W-:Y:S02]  /*5880*/  PLOP3.LUT P0, PT, PT, PT, UP1, 0x80, 0x0 ;  /* 0x000000000000781c */ /* 0x000fe40003f0f018 */
[----:B------:R-:W-:-:S02]  /*5890*/  PRMT R9, R9, 0x3340, R8 ;  /* 0x0000334009097816 */ /* 0x000fc40000000008 */
[C---:B------:R-:W-:Y:S02]  /*58a0*/  IADD3 R8, P0, R3.reuse, c[0x0][0x1c0], RZ ;  /* 0x0000700003087a10 */ /* 0x040fe40007f1e0ff */
[----:B------:R-:W-:Y:S02]  /*58b0*/  IADD3 R5, R0, 0x600, RZ ;  /* 0x0000060000057810 */ /* 0x000fe40007ffe0ff */
[----:B------:R-:W-:Y:S02]  /*58c0*/  PRMT R13, R4, 0x5410, R9 ;  /* 0x00005410040d7816 */ /* 0x000fe40000000009 */
[----:B------:R-:W-:Y:S01]  /*58d0*/  LEA.HI.X.SX32 R9, R3, c[0x0][0x1c4], 0x1, P0 ;  /* 0x0000710003097a11 */ /* 0x000fe200000f0eff */
[----:B------:R-:W-:-:S04]  /*58e0*/  IMAD.WIDE R2, R5, R34, c[0x0][0x1a8] ;  /* 0x00006a0005027625 */ /* 0x000fc800078e0222 */
[----:B------:R0:W-:Y:S04]  /*58f0*/  @!P1 STG.E [R8.64], R13 ;  /* 0x0000000d08009986 */ /* 0x0001e8000c10190c */
        /* <DEDUP_REMOVED lines=21> */
[----:B------:R-:W2:Y:S01]  /*5a50*/  F2I.S16.TRUNC.NTZ R3, R4 ;  /* 0x0000000400037305 */ /* 0x000ea2000020e900 */
[----:B------:R-:W-:Y:S02]  /*5a60*/  FSETP.GEU.AND P6, PT, R4, 127, PT ;  /* 0x42fe00000400780b */ /* 0x000fe40003fce000 */
[----:B------:R-:W-:Y:S02]  /*5a70*/  @!P2 FSEL R12, R12, -127, P3 ;  /* 0xc2fe00000c0ca808 */ /* 0x000fe40001800000 */
[----:B-1----:R-:W-:-:S02]  /*5a80*/  FSETP.GT.AND P0, PT, R11, -127, PT ;  /* 0xc2fe00000b00780b */ /* 0x002fc40003f04000 */
[C---:B------:R-:W-:Y:S01]  /*5a90*/  FSETP.NAN.AND P2, PT, R7.reuse, R7, PT ;  /* 0x000000070700720b */ /* 0x040fe20003f48000 */
[----:B0-----:R-:W-:Y:S01]  /*5aa0*/  F2I.S16.TRUNC.NTZ R9, R12 ;  /* 0x0000000c00097305 */ /* 0x001fe2000020e900 */
[----:B------:R-:W-:Y:S02]  /*5ab0*/  FSETP.NAN.AND P5, PT, R4, R4, PT ;  /* 0x000000040400720b */ /* 0x000fe40003fa8000 */
[----:B------:R-:W-:Y:S02]  /*5ac0*/  @!P1 FSEL R7, R7, -127, P2 ;  /* 0xc2fe000007079808 */ /* 0x000fe40001000000 */
[----:B------:R-:W-:Y:S02]  /*5ad0*/  FSETP.NAN.AND P1, PT, R11, R11, PT ;  /* 0x0000000b0b00720b */ /* 0x000fe40003f28000 */
[----:B------:R-:W-:Y:S01]  /*5ae0*/  FSETP.NAN.AND P3, PT, R12, R12, PT ;  /* 0x0000000c0c00720b */ /* 0x000fe20003f68000 */
[----:B------:R-:W0:Y:S01]  /*5af0*/  F2I.S16.TRUNC.NTZ R2, R7 ;  /* 0x0000000700027305 */ /* 0x000e22000020e900 */
[----:B--2---:R-:W-:-:S02]  /*5b00*/  LOP3.LUT R3, R3, 0xffff, RZ, 0xc0, !PT ;  /* 0x0000ffff03037812 */ /* 0x004fc400078ec0ff */
        /* <DEDUP_REMOVED lines=8> */
[----:B0-----:R-:W-:Y:S01]  /*5b90*/  LOP3.LUT R2, R2, 0xffff, RZ, 0xc0, !PT ;  /* 0x0000ffff02027812 */ /* 0x001fe200078ec0ff */
[----:B-1----:R-:W-:Y:S01]  /*5ba0*/  CS2R R10, SRZ ;  /* 0x00000000000a7805 */ /* 0x002fe2000001ff00 */
        /* <DEDUP_REMOVED lines=42> */
[----:B0-----:R-:W0:Y:S01]  /*5e50*/  F2I.S16.TRUNC.NTZ R9, R12 ;  /* 0x0000000c00097305 */ /* 0x001e22000020e900 */
[----:B------:R-:W-:Y:S02]  /*5e60*/  FSETP.NAN.AND P5, PT, R2, R2, PT ;  /* 0x000000020200720b */ /* 0x000fe40003fa8000 */
[----:B------:R-:W-:Y:S02]  /*5e70*/  @!P1 FSEL R7, R7, -127, P2 ;  /* 0xc2fe000007079808 */ /* 0x000fe40001000000 */
[----:B------:R-:W-:Y:S02]  /*5e80*/  FSETP.NAN.AND P1, PT, R11, R11, PT ;  /* 0x0000000b0b00720b */ /* 0x000fe40003f28000 */
[----:B------:R-:W-:Y:S01]  /*5e90*/  FSETP.NAN.AND P3, PT, R12, R12, PT ;  /* 0x0000000c0c00720b */ /* 0x000fe20003f68000 */
[----:B------:R-:W1:Y:S01]  /*5ea0*/  F2I.S16.TRUNC.NTZ R4, R7 ;  /* 0x0000000700047305 */ /* 0x000e62000020e900 */
[----:B--2---:R-:W-:-:S02]  /*5eb0*/  LOP3.LUT R5, R5, 0xffff, RZ, 0xc0, !PT ;  /* 0x0000ffff05057812 */ /* 0x004fc400078ec0ff */
[----:B------:R-:W-:Y:S02]  /*5ec0*/  @!P0 FSEL R11, R11, -127, P1 ;  /* 0xc2fe00000b0b8808 */ /* 0x000fe40000800000 */
[----:B------:R-:W-:Y:S02]  /*5ed0*/  FSETP.GEU.AND P0, PT, R12, 127, PT ;  /* 0x42fe00000c00780b */ /* 0x000fe40003f0e000 */
[----:B------:R-:W-:Y:S01]  /*5ee0*/  FSETP.GEU.AND P1, PT, R7, 127, PT ;  /* 0x42fe00000700780b */ /* 0x000fe20003f2e000 */
[----:B------:R-:W2:Y:S01]  /*5ef0*/  F2I.S16.TRUNC.NTZ R8, R11 ;  /* 0x0000000b00087305 */ /* 0x000ea2000020e900 */
[----:B------:R-:W-:Y:S02]  /*5f00*/  FSETP.GEU.AND P2, PT, R11, 127, PT ;  /* 0x42fe00000b00780b */ /* 0x000fe40003f4e000 */
[----:B0-----:R-:W-:Y:S02]  /*5f10*/  LOP3.LUT R9, R9, 0xffff, RZ, 0xc0, !PT ;  /* 0x0000ffff09097812 */ /* 0x001fe400078ec0ff */
[----:B------:R-:W-:-:S02]  /*5f20*/  @P6 SEL R5, R5, 0x7f, P5 ;  /* 0x0000007f05056807 */ /* 0x000fc40002800000 */
[----:B------:R-:W-:Y:S02]  /*5f30*/  FSETP.NAN.AND P4, PT, R7, R7, PT ;  /* 0x000000070700720b */ /* 0x000fe40003f88000 */
[----:B------:R-:W-:Y:S02]  /*5f40*/  FSETP.NAN.AND P5, PT, R11, R11, PT ;  /* 0x0000000b0b00720b */ /* 0x000fe40003fa8000 */
[----:B------:R-:W-:Y:S02]  /*5f50*/  @P0 SEL R9, R9, 0x7f, P3 ;  /* 0x0000007f09090807 */ /* 0x000fe40001800000 */
[----:B-1----:R-:W-:Y:S02]  /*5f60*/  LOP3.LUT R4, R4, 0xffff, RZ, 0xc0, !PT ;  /* 0x0000ffff04047812 */ /* 0x002fe400078ec0ff */
[----:B------:R-:W-:Y:S02]  /*5f70*/  IADD3 R2, P0, R3, c[0x0][0x1c0], RZ ;  /* 0x0000700003027a10 */ /* 0x000fe40007f1e0ff */
[----:B--2---:R-:W-:-:S02]  /*5f80*/  LOP3.LUT R8, R8, 0xffff, RZ, 0xc0, !PT ;  /* 0x0000ffff08087812 */ /* 0x004fc400078ec0ff */
[----:B------:R-:W-:Y:S02]  /*5f90*/  PLOP3.LUT P3, PT, PT, PT, UP1, 0x80, 0x0 ;  /* 0x000000000000781c */ /* 0x000fe40003f6f018 */
[----:B------:R-:W-:Y:S02]  /*5fa0*/  @P1 SEL R4, R4, 0x7f, P4 ;  /* 0x0000007f04041807 */ /* 0x000fe40002000000 */
[----:B------:R-:W-:Y:S02]  /*5fb0*/  @P2 SEL R8, R8, 0x7f, P5 ;  /* 0x0000007f08082807 */ /* 0x000fe40002800000 */
[----:B------:R-:W-:Y:S02]  /*5fc0*/  LEA.HI.X.SX32 R3, R3, c[0x0][0x1c4], 0x1, P0 ;  /* 0x0000710003037a11 */ /* 0x000fe400000f0eff */
[----:B------:R-:W-:Y:S02]  /*5fd0*/  PLOP3.LUT P0, PT, PT, PT, UP1, 0x40, 0x0 ;  /* 0x000000000000781c */ /* 0x000fe40003f0e818 */
[----:B------:R-:W-:-:S02]  /*5fe0*/  PRMT R5, R5, 0x3340, R4 ;  /* 0x0000334005057816 */ /* 0x000fc40000000004 */
[----:B------:R-:W-:Y:S02]  /*5ff0*/  PRMT R8, R9, 0x3340, R8 ;  /* 0x0000334009087816 */ /* 0x000fe40000000008 */
[----:B------:R-:W-:Y:S02]  /*6000*/  PLOP3.LUT P6, PT, PT, PT, UP1, 0x80, 0x0 ;  /* 0x000000000000781c */ /* 0x000fe40003fcf018 */
[----:B------:R-:W-:Y:S02]  /*6010*/  PRMT R7, R5, 0x5410, R8 ;  /* 0x0000541005077816 */ /* 0x000fe40000000008 */
[----:B------:R-:W-:Y:S01]  /*6020*/  IADD3 R5, R0, 0xa00, RZ ;  /* 0x00000a0000057810 */ /* 0x000fe20007ffe0ff */
[----:B------:R-:W-:Y:S02]  /*6030*/  CS2R R8, SRZ ;  /* 0x0000000000087805 */ /* 0x000fe4000001ff00 */
[----:B------:R0:W-:Y:S01]  /*6040*/  @!P3 STG.E [R2.64], R7 ;  /* 0x000000070200b986 */ /* 0x0001e2000c10190c */
[----:B------:R-:W-:Y:S05]  /*6050*/  @!P0 BRA `(.L_x_2) ;  /* 0x0000002000008947 */ /* 0x000fea0003800000 */
[----:B------:R-:W-:-:S05]  /*6060*/  IMAD.WIDE R34, R5, R34, c[0x0][0x1a8] ;  /* 0x00006a0005227625 */ /* 0x000fca00078e0222 */
[----:B------:R1:W5:Y:S02]  /*6070*/  LDG.E.EF.64 R8, [R34.64] ;  /* 0x0000000c22087981 */ /* 0x000364000c0e1b00 */
.L_x_2:
[C---:B0----5:R-:W-:Y:S01]  /*6080*/  IMAD.U32 R3, R9.reuse, 0x10000, RZ ;  /* 0x0001000009037824 */ /* 0x061fe200078e00ff */
[----:B------:R-:W-:-:S03]  /*6090*/  PRMT R9, R9, 0x7632, R9 ;  /* 0x0000763209097816 */ /* 0x000fc60000000009 */
[----:B------:R-:W-:Y:S01]  /*60a0*/  FMUL R2, R6, R3 ;  /* 0x0000000306027220 */ /* 0x000fe20000400000 */
[C---:B------:R-:W-:Y:S01]  /*60b0*/  IMAD.U32 R3, R8.reuse, 0x10000, RZ ;  /* 0x0001000008037824 */ /* 0x040fe200078e00ff */
[----:B------:R-:W-:Y:S01]  /*60c0*/  PRMT R8, R8, 0x7632, R8 ;  /* 0x0000763208087816 */ /* 0x000fe20000000008 */
[----:B------:R-:W-:Y:S02]  /*60d0*/  IMAD.U32 R9, R9, 0x10000, RZ ;  /* 0x0001000009097824 */ /* 0x000fe400078e00ff */
[C---:B------:R-:W-:Y:S01]  /*60e0*/  FMUL R0, R6.reuse, R3 ;  /* 0x0000000306007220 */ /* 0x040fe20000400000 */
[----:B------:R-:W0:Y:S01]  /*60f0*/  FRND R2, R2 ;  /* 0x0000000200027307 */ /* 0x000e220000201000 */
[----:B------:R-:W-:Y:S01]  /*6100*/  FMUL R9, R6, R9 ;  /* 0x0000000906097220 */ /* 0x000fe20000400000 */
[----:B------:R-:W-:-:S04]  /*6110*/  IMAD.U32 R3, R8, 0x10000, RZ ;  /* 0x0001000008037824 */ /* 0x000fc800078e00ff */
[----:B------:R-:W-:Y:S02]  /*6120*/  FMUL R3, R6, R3 ;  /* 0x0000000306037220 */ /* 0x000fe40000400000 */
[----:B------:R-:W2:Y:S08]  /*6130*/  FRND R0, R0 ;  /* 0x0000000000007307 */ /* 0x000eb00000201000 */
[----:B------:R-:W3:Y:S01]  /*6140*/  FRND R9, R9 ;  /* 0x0000000900097307 */ /* 0x000ee20000201000 */
[----:B0-----:R-:W-:-:S02]  /*6150*/  FSETP.GT.AND P1, PT, R2, -127, PT ;  /* 0xc2fe00000200780b */ /* 0x001fc40003f24000 */
[----:B------:R-:W-:-:S05]  /*6160*/  FSETP.NAN.AND P2, PT, R2, R2, PT ;  /* 0x000000020200720b */ /* 0x000fca0003f48000 */
[----:B------:R-:W0:Y:S01]  /*6170*/  FRND R3, R3 ;  /* 0x0000000300037307 */ /* 0x000e220000201000 */
[C---:B--2---:R-:W-:Y:S02]  /*6180*/  FSETP.GT.AND P0, PT, R0.reuse, -127, PT ;  /* 0xc2fe00000000780b */ /* 0x044fe40003f04000 */
[----:B------:R-:W-:-:S03]  /*6190*/  FSETP.NAN.AND P3, PT, R0, R0, PT ;  /* 0x000000000000720b */ /* 0x000fc60003f68000 */
[----:B------:R-:W-:Y:S02]  /*61a0*/  @!P1 FSEL R2, R2, -127, P2 ;  /* 0xc2fe000002029808 */ /* 0x000fe40001000000 */
[----:B---3--:R-:W-:Y:S02]  /*61b0*/  FSETP.GT.AND P2, PT, R9, -127, PT ;  /* 0xc2fe00000900780b */ /* 0x008fe40003f44000 */
[----:B------:R-:W2:Y:S01]  /*61c0*/  F2I.S16.TRUNC.NTZ R8, R2 ;  /* 0x0000000200087305 */ /* 0x000ea2000020e900 */
[C---:B------:R-:W-:Y:S02]  /*61d0*/  FSETP.GEU.AND P6, PT, R2.reuse, 127, PT ;  /* 0x42fe00000200780b */ /* 0x040fe40003fce000 */
[----:B------:R-:W-:Y:S02]  /*61e0*/  FSETP.NAN.AND P5, PT, R2, R2, PT ;  /* 0x000000020200720b */ /* 0x000fe40003fa8000 */
[----:B------:R-:W-:Y:S02]  /*61f0*/  @!P0 FSEL R0, R0, -127, P3 ;  /* 0xc2fe000000008808 */ /* 0x000fe40001800000 */
[----:B0-----:R-:W-:-:S02]  /*6200*/  FSETP.GT.AND P1, PT, R3, -127, PT ;  /* 0xc2fe00000300780b */ /* 0x001fc40003f24000 */
[C---:B------:R-:W-:Y:S01]  /*6210*/  FSETP.NAN.AND P0, PT, R9.reuse, R9, PT ;  /* 0x000000090900720b */ /* 0x040fe20003f08000 */
[----:B------:R-:W-:Y:S01]  /*6220*/  F2I.S16.TRUNC.NTZ R6, R0 ;  /* 0x0000000000067305 */ /* 0x000fe2000020e900 */
[----:B------:R-:W-:Y:S02]  /*6230*/  FSETP.NAN.AND P3, PT, R0, R0, PT ;  /* 0x000000000000720b */ /* 0x000fe40003f68000 */
[----:B------:R-:W-:Y:S02]  /*6240*/  @!P2 FSEL R9, R9, -127, P0 ;  /* 0xc2fe00000909a808 */ /* 0x000fe40000000000 */
[----:B------:R-:W-:Y:S02]  /*6250*/  FSETP.NAN.AND P0, PT, R3, R3, PT ;  /* 0x000000030300720b */ /* 0x000fe40003f08000 */
[----:B--2---:R-:W-:Y:S01]  /*6260*/  LOP3.LUT R8, R8, 0xffff, RZ, 0xc0, !PT ;  /* 0x0000ffff08087812 */ /* 0x004fe200078ec0ff */
[----:B------:R-:W0:Y:S01]  /*6270*/  F2I.S16.TRUNC.NTZ R7, R9 ;  /* 0x0000000900077305 */ /* 0x000e22000020e900 */
[----:B------:R-:W-:-:S02]  /*6280*/  FSETP.NAN.AND P4, PT, R9, R9, PT ;  /* 0x000000090900720b */ /* 0x000fc40003f88000 */
[----:B------:R-:W-:Y:S02]  /*6290*/  @!P1 FSEL R3, R3, -127, P0 ;  /* 0xc2fe000003039808 */ /* 0x000fe40000000000 */
[----:B------:R-:W-:Y:S02]  /*62a0*/  FSETP.GEU.AND P0, PT, R9, 127, PT ;  /* 0x42fe00000900780b */ /* 0x000fe40003f0e000 */
[----:B------:R-:W-:Y:S01]  /*62b0*/  FSETP.GEU.AND P1, PT, R0, 127, PT ;  /* 0x42fe00000000780b */ /* 0x000fe20003f2e000 */
[----:B------:R2:W3:Y:S01]  /*62c0*/  F2I.S16.TRUNC.NTZ R4, R3 ;  /* 0x0000000300047305 */ /* 0x0004e2000020e900 */
[----:B------:R-:W-:Y:S02]  /*62d0*/  FSETP.GEU.AND P2, PT, R3, 127, PT ;  /* 0x42fe00000300780b */ /* 0x000fe40003f4e000 */
[----:B------:R-:W-:Y:S02]  /*62e0*/  @P6 SEL R8, R8, 0x7f, P5 ;  /* 0x0000007f08086807 */ /* 0x000fe40002800000 */
[----:B------:R-:W-:-:S02]  /*62f0*/  PLOP3.LUT P5, PT, PT, PT, UP1, 0x40, 0x0 ;  /* 0x000000000000781c */ /* 0x000fc40003fae818 */
[----:B------:R-:W-:Y:S02]  /*6300*/  FSETP.NAN.AND P6, PT, R3, R3, PT ;  /* 0x000000030300720b */ /* 0x000fe40003fc8000 */
[----:B0-----:R-:W-:Y:S02]  /*6310*/  LOP3.LUT R7, R7, 0xffff, RZ, 0xc0, !PT ;  /* 0x0000ffff07077812 */ /* 0x001fe400078ec0ff */
[----:B--2---:R-:W-:Y:S02]  /*6320*/  LOP3.LUT R3, R6, 0xffff, RZ, 0xc0, !PT ;  /* 0x0000ffff06037812 */ /* 0x004fe400078ec0ff */
[----:B------:R-:W-:Y:S02]  /*6330*/  @P0 SEL R7, R7, 0x7f, P4 ;  /* 0x0000007f07070807 */ /* 0x000fe40002000000 */
[----:B------:R-:W-:Y:S02]  /*6340*/  @P1 SEL R3, R3, 0x7f, P3 ;  /* 0x0000007f03031807 */ /* 0x000fe40001800000 */
[----:B---3--:R-:W-:-:S02]  /*6350*/  LOP3.LUT R4, R4, 0xffff, RZ, 0xc0, !PT ;  /* 0x0000ffff04047812 */ /* 0x008fc400078ec0ff */
[----:B------:R-:W-:Y:S02]  /*6360*/  PRMT R7, R8, 0x3340, R7 ;  /* 0x0000334008077816 */ /* 0x000fe40000000007 */
[----:B------:R-:W-:Y:S02]  /*6370*/  @P2 SEL R4, R4, 0x7f, P6 ;  /* 0x0000007f04042807 */ /* 0x000fe40003000000 */
[----:B------:R-:W-:Y:S02]  /*6380*/  IADD3 R2, P0, R5, c[0x0][0x1c0], RZ ;  /* 0x0000700005027a10 */ /* 0x000fe40007f1e0ff */
[----:B------:R-:W-:Y:S02]  /*6390*/  PRMT R4, R3, 0x3340, R4 ;  /* 0x0000334003047816 */ /* 0x000fe40000000004 */
[----:B------:R-:W-:Y:S02]  /*63a0*/  LEA.HI.X.SX32 R3, R5, c[0x0][0x1c4], 0x1, P0 ;  /* 0x0000710005037a11 */ /* 0x000fe400000f0eff */
[----:B------:R-:W-:Y:S01]  /*63b0*/  PRMT R7, R4, 0x5410, R7 ;  /* 0x0000541004077816 */ /* 0x000fe20000000007 */
[----:B------:R-:W-:Y:S06]  /*63c0*/  @!P5 EXIT ;  /* 0x000000000000d94d */ /* 0x000fec0003800000 */
[----:B------:R-:W-:Y:S01]  /*63d0*/  STG.E [R2.64], R7 ;  /* 0x0000000702007986 */ /* 0x000fe2000c10190c */
[----:B------:R-:W-:Y:S05]  /*63e0*/  EXIT ;  /* 0x000000000000794d */ /* 0x000fea0003800000 */
.L_x_3:
[----:B------:R-:W-:-:S00]  /*63f0*/  BRA `(.L_x_3) ;  /* 0xfffffff000007947 */ /* 0x000fc0000383ffff */
[----:B------:R-:W-:-:S00]  /*6400*/  NOP ;  /* 0x0000000000007918 */ /* 0x000fc00000000000 */
[----:B------:R-:W-:-:S00]  /*6410*/  NOP ;  /* 0x0000000000007918 */ /* 0x000fc00000000000 */
[----:B------:R-:W-:-:S00]  /*6420*/  NOP ;  /* 0x0000000000007918 */ /* 0x000fc00000000000 */
[----:B------:R-:W-:-:S00]  /*6430*/  NOP ;  /* 0x0000000000007918 */ /* 0x000fc00000000000 */
[----:B------:R-:W-:-:S00]  /*6440*/  NOP ;  /* 0x0000000000007918 */ /* 0x000fc00000000000 */
[----:B------:R-:W-:-:S00]  /*6450*/  NOP ;  /* 0x0000000000007918 */ /* 0x000fc00000000000 */
[----:B------:R-:W-:-:S00]  /*6460*/  NOP ;  /* 0x0000000000007918 */ /* 0x000fc00000000000 */
[----:B------:R-:W-:-:S00]  /*6470*/  NOP ;  /* 0x0000000000007918 */ /* 0x000fc00000000000 */
.L_x_4:


//--------------------- .nv.global.init           --------------------------
	.section	.nv.global.init,"aw",@progbits
.nv.global.init:
	.type		_$_str,@object
	.size		_$_str,(.L_0 - _$_str)
_$_str:
        /*0000*/ 	.byte	0x5f, 0x5f, 0x43, 0x55, 0x44, 0x41, 0x5f, 0x46, 0x54, 0x5a, 0x00
.L_0:


//--------------------- .nv.shared.triton_red_fused__to_copy_add_amax_amin_clamp_mul_native_layer_norm_reciprocal_10 --------------------------
	.section	.nv.shared.triton_red_fused__to_copy_add_amax_amin_clamp_mul_native_layer_norm_reciprocal_10,"aw",@nobits
	.sectionflags	@""
	.align	16
